//
// Generated by NVIDIA NVVM Compiler
//
// Compiler Build ID: CL-36424714
// Cuda compilation tools, release 13.0, V13.0.88
// Based on NVVM 20.0.0
//

.version 9.0
.target sm_100
.address_size 64

	// .globl	_Z18cumProdBlockKernelPKfPfS1_m
// _ZZ18cumProdBlockKernelPKfPfS1_mE6shared has been demoted

.visible .entry _Z18cumProdBlockKernelPKfPfS1_m(
	.param .u64 .ptr .align 1 _Z18cumProdBlockKernelPKfPfS1_m_param_0,
	.param .u64 .ptr .align 1 _Z18cumProdBlockKernelPKfPfS1_m_param_1,
	.param .u64 .ptr .align 1 _Z18cumProdBlockKernelPKfPfS1_m_param_2,
	.param .u64 _Z18cumProdBlockKernelPKfPfS1_m_param_3
)
{
	.reg .pred 	%p<18>;
	.reg .b32 	%r<25>;
	.reg .b32 	%f<50>;
	.reg .b64 	%rd<49>;
	// demoted variable
	.shared .align 4 .b8 _ZZ18cumProdBlockKernelPKfPfS1_mE6shared[4096];
	ld.param.u64 	%rd18, [_Z18cumProdBlockKernelPKfPfS1_m_param_0];
	ld.param.u64 	%rd19, [_Z18cumProdBlockKernelPKfPfS1_m_param_1];
	ld.param.u64 	%rd20, [_Z18cumProdBlockKernelPKfPfS1_m_param_2];
	ld.param.u64 	%rd17, [_Z18cumProdBlockKernelPKfPfS1_m_param_3];
	cvta.to.global.u64 	%rd1, %rd20;
	cvta.to.global.u64 	%rd2, %rd19;
	cvta.to.global.u64 	%rd3, %rd18;
	mov.u32 	%r1, %tid.x;
	mov.u32 	%r2, %ctaid.x;
	shl.b32 	%r8, %r2, 10;
	cvt.u64.u32 	%rd4, %r8;
	shl.b32 	%r9, %r1, 2;
	cvt.u64.u32 	%rd21, %r9;
	add.s64 	%rd5, %rd21, %rd4;
	or.b64  	%rd6, %rd5, 3;
	setp.ge.u64 	%p1, %rd6, %rd17;
	@%p1 bra 	$L__BB0_2;
	shl.b64 	%rd25, %rd5, 2;
	add.s64 	%rd26, %rd3, %rd25;
	ld.global.nc.v4.f32 	{%f41, %f42, %f43, %f44}, [%rd26];
	bra.uni 	$L__BB0_8;
$L__BB0_2:
	setp.ge.u64 	%p2, %rd5, %rd17;
	shl.b64 	%rd22, %rd5, 2;
	add.s64 	%rd7, %rd3, %rd22;
	mov.f32 	%f41, 0f3F800000;
	@%p2 bra 	$L__BB0_4;
	ld.global.nc.f32 	%f41, [%rd7];
$L__BB0_4:
	add.s64 	%rd23, %rd5, 1;
	setp.ge.u64 	%p3, %rd23, %rd17;
	mov.f32 	%f42, 0f3F800000;
	@%p3 bra 	$L__BB0_6;
	ld.global.nc.f32 	%f42, [%rd7+4];
$L__BB0_6:
	add.s64 	%rd24, %rd5, 2;
	setp.ge.u64 	%p4, %rd24, %rd17;
	mov.f32 	%f43, 0f3F800000;
	mov.f32 	%f44, 0f3F800000;
	@%p4 bra 	$L__BB0_8;
	ld.global.nc.f32 	%f43, [%rd7+8];
$L__BB0_8:
	shl.b32 	%r10, %r1, 4;
	mov.u32 	%r11, _ZZ18cumProdBlockKernelPKfPfS1_mE6shared;
	add.s32 	%r24, %r11, %r10;
	st.shared.f32 	[%r24], %f41;
	st.shared.f32 	[%r24+4], %f42;
	st.shared.f32 	[%r24+8], %f43;
	st.shared.f32 	[%r24+12], %f44;
	bar.sync 	0;
	setp.ne.s32 	%p5, %r1, 0;
	@%p5 bra 	$L__BB0_20;
	add.s32 	%r23, %r11, 8;
	mov.b64 	%rd46, -1020;
	ld.shared.f32 	%f46, [_ZZ18cumProdBlockKernelPKfPfS1_mE6shared];
$L__BB0_10:
	add.s64 	%rd9, %rd4, %rd46;
	add.s64 	%rd28, %rd9, 1021;
	setp.ge.u64 	%p6, %rd28, %rd17;
	@%p6 bra 	$L__BB0_12;
	ld.shared.f32 	%f28, [%r23+-4];
	mul.f32 	%f46, %f46, %f28;
	st.shared.f32 	[%r23+-4], %f46;
$L__BB0_12:
	add.s64 	%rd29, %rd9, 1022;
	setp.ge.u64 	%p7, %rd29, %rd17;
	@%p7 bra 	$L__BB0_14;
	ld.shared.f32 	%f29, [%r23];
	mul.f32 	%f46, %f46, %f29;
	st.shared.f32 	[%r23], %f46;
$L__BB0_14:
	add.s64 	%rd30, %rd9, 1023;
	setp.ge.u64 	%p8, %rd30, %rd17;
	@%p8 bra 	$L__BB0_16;
	ld.shared.f32 	%f30, [%r23+4];
	mul.f32 	%f46, %f46, %f30;
	st.shared.f32 	[%r23+4], %f46;
$L__BB0_16:
	setp.eq.s64 	%p9, %rd46, 0;
	@%p9 bra 	$L__BB0_20;
	add.s64 	%rd31, %rd9, 1024;
	setp.ge.u64 	%p10, %rd31, %rd17;
	@%p10 bra 	$L__BB0_19;
	ld.shared.f32 	%f31, [%r23+8];
	mul.f32 	%f46, %f46, %f31;
	st.shared.f32 	[%r23+8], %f46;
$L__BB0_19:
	add.s64 	%rd46, %rd46, 4;
	add.s32 	%r23, %r23, 16;
	bra.uni 	$L__BB0_10;
$L__BB0_20:
	setp.lt.u64 	%p11, %rd6, %rd17;
	bar.sync 	0;
	@%p11 bra 	$L__BB0_29;
	setp.ge.u64 	%p12, %rd5, %rd17;
	@%p12 bra 	$L__BB0_24;
	add.s64 	%rd11, %rd5, 1;
	mul.wide.u32 	%rd33, %r1, 16;
	shl.b64 	%rd34, %rd4, 2;
	add.s64 	%rd35, %rd33, %rd34;
	add.s64 	%rd47, %rd2, %rd35;
	mov.b64 	%rd48, 0;
$L__BB0_23:
	ld.shared.f32 	%f32, [%r24];
	st.global.f32 	[%rd47], %f32;
	add.s64 	%rd15, %rd48, 1;
	setp.lt.u64 	%p13, %rd48, 3;
	add.s64 	%rd36, %rd11, %rd48;
	setp.lt.u64 	%p14, %rd36, %rd17;
	and.pred  	%p15, %p13, %p14;
	add.s64 	%rd47, %rd47, 4;
	add.s32 	%r24, %r24, 4;
	mov.u64 	%rd48, %rd15;
	@%p15 bra 	$L__BB0_23;
$L__BB0_24:
	setp.ne.s32 	%p16, %r1, 0;
	@%p16 bra 	$L__BB0_28;
	setp.le.u64 	%p17, %rd17, %rd4;
	@%p17 bra 	$L__BB0_27;
	add.s64 	%rd41, %rd4, 1024;
	min.u64 	%rd42, %rd41, %rd17;
	mov.b64 	%rd43, -1;
	cvt.u32.u64 	%r15, %rd43;
	cvt.u32.u64 	%r16, %rd4;
	xor.b32  	%r17, %r16, %r15;
	cvt.u32.u64 	%r18, %rd42;
	add.s32 	%r19, %r18, %r17;
	shl.b32 	%r20, %r19, 2;
	add.s32 	%r22, %r11, %r20;
	ld.shared.f32 	%f37, [%r22];
	mul.wide.u32 	%rd44, %r2, 4;
	add.s64 	%rd45, %rd1, %rd44;
	st.global.f32 	[%rd45], %f37;
	bra.uni 	$L__BB0_28;
$L__BB0_27:
	mul.wide.u32 	%rd39, %r2, 4;
	add.s64 	%rd40, %rd1, %rd39;
	mov.b32 	%r14, 1065353216;
	st.global.u32 	[%rd40], %r14;
$L__BB0_28:
	ret;
$L__BB0_29:
	ld.shared.f32 	%f33, [%r24];
	ld.shared.f32 	%f34, [%r24+4];
	ld.shared.f32 	%f35, [%r24+8];
	ld.shared.f32 	%f36, [%r24+12];
	shl.b64 	%rd37, %rd5, 2;
	add.s64 	%rd38, %rd2, %rd37;
	st.global.v4.f32 	[%rd38], {%f33, %f34, %f35, %f36};
	bra.uni 	$L__BB0_24;

}
	// .globl	_Z23computeCumBlockProductsPfm
.visible .entry _Z23computeCumBlockProductsPfm(
	.param .u64 .ptr .align 1 _Z23computeCumBlockProductsPfm_param_0,
	.param .u64 _Z23computeCumBlockProductsPfm_param_1
)
{
	.reg .pred 	%p<12>;
	.reg .b32 	%r<2>;
	.reg .b32 	%f<65>;
	.reg .b64 	%rd<41>;

	ld.param.u64 	%rd23, [_Z23computeCumBlockProductsPfm_param_0];
	ld.param.u64 	%rd22, [_Z23computeCumBlockProductsPfm_param_1];
	cvta.to.global.u64 	%rd1, %rd23;
	mov.u32 	%r1, %tid.x;
	setp.ne.s32 	%p1, %r1, 0;
	setp.lt.u64 	%p2, %rd22, 2;
	or.pred  	%p3, %p1, %p2;
	@%p3 bra 	$L__BB1_13;
	add.s64 	%rd2, %rd22, -1;
	add.s64 	%rd25, %rd22, -2;
	and.b64  	%rd3, %rd2, 15;
	setp.lt.u64 	%p4, %rd25, 15;
	mov.b64 	%rd36, 1;
	@%p4 bra 	$L__BB1_4;
	ld.global.f32 	%f64, [%rd1];
	and.b64  	%rd27, %rd2, -16;
	neg.s64 	%rd4, %rd27;
	add.s64 	%rd34, %rd1, 32;
	mov.b64 	%rd36, 1;
$L__BB1_3:
	.pragma "nounroll";
	ld.global.f32 	%f4, [%rd34+-28];
	mul.f32 	%f5, %f64, %f4;
	st.global.f32 	[%rd34+-28], %f5;
	ld.global.f32 	%f6, [%rd34+-24];
	mul.f32 	%f7, %f5, %f6;
	st.global.f32 	[%rd34+-24], %f7;
	ld.global.f32 	%f8, [%rd34+-20];
	mul.f32 	%f9, %f7, %f8;
	st.global.f32 	[%rd34+-20], %f9;
	ld.global.f32 	%f10, [%rd34+-16];
	mul.f32 	%f11, %f9, %f10;
	st.global.f32 	[%rd34+-16], %f11;
	ld.global.f32 	%f12, [%rd34+-12];
	mul.f32 	%f13, %f11, %f12;
	st.global.f32 	[%rd34+-12], %f13;
	ld.global.f32 	%f14, [%rd34+-8];
	mul.f32 	%f15, %f13, %f14;
	st.global.f32 	[%rd34+-8], %f15;
	ld.global.f32 	%f16, [%rd34+-4];
	mul.f32 	%f17, %f15, %f16;
	st.global.f32 	[%rd34+-4], %f17;
	ld.global.f32 	%f18, [%rd34];
	mul.f32 	%f19, %f17, %f18;
	st.global.f32 	[%rd34], %f19;
	ld.global.f32 	%f20, [%rd34+4];
	mul.f32 	%f21, %f19, %f20;
	st.global.f32 	[%rd34+4], %f21;
	ld.global.f32 	%f22, [%rd34+8];
	mul.f32 	%f23, %f21, %f22;
	st.global.f32 	[%rd34+8], %f23;
	ld.global.f32 	%f24, [%rd34+12];
	mul.f32 	%f25, %f23, %f24;
	st.global.f32 	[%rd34+12], %f25;
	ld.global.f32 	%f26, [%rd34+16];
	mul.f32 	%f27, %f25, %f26;
	st.global.f32 	[%rd34+16], %f27;
	ld.global.f32 	%f28, [%rd34+20];
	mul.f32 	%f29, %f27, %f28;
	st.global.f32 	[%rd34+20], %f29;
	ld.global.f32 	%f30, [%rd34+24];
	mul.f32 	%f31, %f29, %f30;
	st.global.f32 	[%rd34+24], %f31;
	ld.global.f32 	%f32, [%rd34+28];
	mul.f32 	%f33, %f31, %f32;
	st.global.f32 	[%rd34+28], %f33;
	ld.global.f32 	%f34, [%rd34+32];
	mul.f32 	%f64, %f33, %f34;
	st.global.f32 	[%rd34+32], %f64;
	add.s64 	%rd36, %rd36, 16;
	add.s64 	%rd28, %rd4, %rd36;
	add.s64 	%rd34, %rd34, 64;
	setp.ne.s64 	%p5, %rd28, 1;
	@%p5 bra 	$L__BB1_3;
$L__BB1_4:
	setp.eq.s64 	%p6, %rd3, 0;
	@%p6 bra 	$L__BB1_13;
	and.b64  	%rd11, %rd2, 7;
	setp.lt.u64 	%p7, %rd3, 8;
	@%p7 bra 	$L__BB1_7;
	shl.b64 	%rd29, %rd36, 2;
	add.s64 	%rd30, %rd1, %rd29;
	ld.global.f32 	%f35, [%rd30+-4];
	ld.global.f32 	%f36, [%rd30];
	mul.f32 	%f37, %f35, %f36;
	st.global.f32 	[%rd30], %f37;
	ld.global.f32 	%f38, [%rd30+4];
	mul.f32 	%f39, %f37, %f38;
	st.global.f32 	[%rd30+4], %f39;
	ld.global.f32 	%f40, [%rd30+8];
	mul.f32 	%f41, %f39, %f40;
	st.global.f32 	[%rd30+8], %f41;
	ld.global.f32 	%f42, [%rd30+12];
	mul.f32 	%f43, %f41, %f42;
	st.global.f32 	[%rd30+12], %f43;
	ld.global.f32 	%f44, [%rd30+16];
	mul.f32 	%f45, %f43, %f44;
	st.global.f32 	[%rd30+16], %f45;
	ld.global.f32 	%f46, [%rd30+20];
	mul.f32 	%f47, %f45, %f46;
	st.global.f32 	[%rd30+20], %f47;
	ld.global.f32 	%f48, [%rd30+24];
	mul.f32 	%f49, %f47, %f48;
	st.global.f32 	[%rd30+24], %f49;
	ld.global.f32 	%f50, [%rd30+28];
	mul.f32 	%f51, %f49, %f50;
	st.global.f32 	[%rd30+28], %f51;
	add.s64 	%rd36, %rd36, 8;
$L__BB1_7:
	setp.eq.s64 	%p8, %rd11, 0;
	@%p8 bra 	$L__BB1_13;
	and.b64  	%rd39, %rd2, 3;
	setp.lt.u64 	%p9, %rd11, 4;
	@%p9 bra 	$L__BB1_10;
	shl.b64 	%rd31, %rd36, 2;
	add.s64 	%rd32, %rd1, %rd31;
	ld.global.f32 	%f52, [%rd32+-4];
	ld.global.f32 	%f53, [%rd32];
	mul.f32 	%f54, %f52, %f53;
	st.global.f32 	[%rd32], %f54;
	ld.global.f32 	%f55, [%rd32+4];
	mul.f32 	%f56, %f54, %f55;
	st.global.f32 	[%rd32+4], %f56;
	ld.global.f32 	%f57, [%rd32+8];
	mul.f32 	%f58, %f56, %f57;
	st.global.f32 	[%rd32+8], %f58;
	ld.global.f32 	%f59, [%rd32+12];
	mul.f32 	%f60, %f58, %f59;
	st.global.f32 	[%rd32+12], %f60;
	add.s64 	%rd36, %rd36, 4;
$L__BB1_10:
	setp.eq.s64 	%p10, %rd39, 0;
	@%p10 bra 	$L__BB1_13;
	shl.b64 	%rd33, %rd36, 2;
	add.s64 	%rd40, %rd1, %rd33;
$L__BB1_12:
	.pragma "nounroll";
	ld.global.f32 	%f61, [%rd40+-4];
	ld.global.f32 	%f62, [%rd40];
	mul.f32 	%f63, %f61, %f62;
	st.global.f32 	[%rd40], %f63;
	add.s64 	%rd40, %rd40, 4;
	add.s64 	%rd39, %rd39, -1;
	setp.ne.s64 	%p11, %rd39, 0;
	@%p11 bra 	$L__BB1_12;
$L__BB1_13:
	ret;

}
	// .globl	_Z22cumProdPropagateKernelPfPKfm
.visible .entry _Z22cumProdPropagateKernelPfPKfm(
	.param .u64 .ptr .align 1 _Z22cumProdPropagateKernelPfPKfm_param_0,
	.param .u64 .ptr .align 1 _Z22cumProdPropagateKernelPfPKfm_param_1,
	.param .u64 _Z22cumProdPropagateKernelPfPKfm_param_2
)
{
	.reg .pred 	%p<7>;
	.reg .b32 	%r<7>;
	.reg .b32 	%f<15>;
	.reg .b64 	%rd<24>;

	ld.param.u64 	%rd11, [_Z22cumProdPropagateKernelPfPKfm_param_0];
	ld.param.u64 	%rd9, [_Z22cumProdPropagateKernelPfPKfm_param_1];
	ld.param.u64 	%rd10, [_Z22cumProdPropagateKernelPfPKfm_param_2];
	cvta.to.global.u64 	%rd1, %rd11;
	mov.u32 	%r1, %ctaid.x;
	shl.b32 	%r2, %r1, 10;
	mov.u32 	%r3, %tid.x;
	shl.b32 	%r4, %r3, 2;
	add.s32 	%r5, %r2, %r4;
	cvt.u64.u32 	%rd2, %r5;
	setp.eq.s32 	%p1, %r1, 0;
	mov.f32 	%f14, 0f3F800000;
	@%p1 bra 	$L__BB2_2;
	cvta.to.global.u64 	%rd12, %rd9;
	add.s32 	%r6, %r1, -1;
	mul.wide.u32 	%rd13, %r6, 4;
	add.s64 	%rd14, %rd12, %rd13;
	ld.global.nc.f32 	%f14, [%rd14];
$L__BB2_2:
	add.s64 	%rd15, %rd2, 3;
	setp.lt.u64 	%p2, %rd15, %rd10;
	@%p2 bra 	$L__BB2_7;
	setp.le.u64 	%p3, %rd10, %rd2;
	@%p3 bra 	$L__BB2_6;
	add.s64 	%rd3, %rd2, 1;
	shl.b64 	%rd17, %rd2, 2;
	add.s64 	%rd22, %rd1, %rd17;
	mov.b64 	%rd23, 0;
$L__BB2_5:
	ld.global.f32 	%f4, [%rd22];
	mul.f32 	%f5, %f14, %f4;
	st.global.f32 	[%rd22], %f5;
	add.s64 	%rd7, %rd23, 1;
	setp.lt.u64 	%p4, %rd23, 3;
	add.s64 	%rd19, %rd3, %rd23;
	setp.lt.u64 	%p5, %rd19, %rd10;
	and.pred  	%p6, %p4, %p5;
	add.s64 	%rd22, %rd22, 4;
	mov.u64 	%rd23, %rd7;
	@%p6 bra 	$L__BB2_5;
$L__BB2_6:
	ret;
$L__BB2_7:
	shl.b64 	%rd20, %rd2, 2;
	add.s64 	%rd21, %rd1, %rd20;
	ld.global.v4.f32 	{%f6, %f7, %f8, %f9}, [%rd21];
	mul.f32 	%f10, %f14, %f6;
	mul.f32 	%f11, %f14, %f7;
	mul.f32 	%f12, %f14, %f8;
	mul.f32 	%f13, %f14, %f9;
	st.global.v4.f32 	[%rd21], {%f10, %f11, %f12, %f13};
	bra.uni 	$L__BB2_6;

}


// ===== COMPILED SASS (sm_100) =====

	.target	sm_100

	.elftype	@"ET_EXEC"


//--------------------- .note.nv.tkinfo           --------------------------
	.section	.note.nv.tkinfo,"",@"SHT_NOTE"
	.sectionflags	@"SHF_NOTE_NV_TKINFO"
	.tkinfo
        /*0018*/ 	.word	0x00000002
        /*0030*/ 	.string	""
        /*0030*/ 	.string	"ptxas"
        /*0030*/ 	.string	"Cuda compilation tools, release 13.0, V13.0.88"
        /*0030*/ 	.string	"Build cuda_13.0.r13.0/compiler.36424714_0"
        /*0030*/ 	.string	"-arch sm_100 -m 64 "



//--------------------- .note.nv.cuinfo           --------------------------
	.section	.note.nv.cuinfo,"",@"SHT_NOTE"
	.sectionflags	@"SHF_NOTE_NV_CUINFO"
        /*0018*/ 	.short	0x0002
        /*001a*/ 	.short	0x0064
        /*001c*/ 	.short	0x0082
	.zero		2


//--------------------- .nv.info                  --------------------------
	.section	.nv.info,"",@"SHT_CUDA_INFO"
	.align	4


	//----- nvinfo : EIATTR_REGCOUNT
	.align		4
        /*0000*/ 	.byte	0x04, 0x2f
        /*0002*/ 	.short	(.L_1 - .L_0)
	.align		4
.L_0:
        /*0004*/ 	.word	index@(_Z18cumProdBlockKernelPKfPfS1_m)
        /*0008*/ 	.word	0x00000014


	//----- nvinfo : EIATTR_FRAME_SIZE
	.align		4
.L_1:
        /*000c*/ 	.byte	0x04, 0x11
        /*000e*/ 	.short	(.L_3 - .L_2)
	.align		4
.L_2:
        /*0010*/ 	.word	index@(_Z18cumProdBlockKernelPKfPfS1_m)
        /*0014*/ 	.word	0x00000000


	//----- nvinfo : EIATTR_REGCOUNT
	.align		4
.L_3:
        /*0018*/ 	.byte	0x04, 0x2f
        /*001a*/ 	.short	(.L_5 - .L_4)
	.align		4
.L_4:
        /*001c*/ 	.word	index@(_Z23computeCumBlockProductsPfm)
        /*0020*/ 	.word	0x00000020


	//----- nvinfo : EIATTR_FRAME_SIZE
	.align		4
.L_5:
        /*0024*/ 	.byte	0x04, 0x11
        /*0026*/ 	.short	(.L_7 - .L_6)
	.align		4
.L_6:
        /*0028*/ 	.word	index@(_Z23computeCumBlockProductsPfm)
        /*002c*/ 	.word	0x00000000


	//----- nvinfo : EIATTR_REGCOUNT
	.align		4
.L_7:
        /*0030*/ 	.byte	0x04, 0x2f
        /*0032*/ 	.short	(.L_9 - .L_8)
	.align		4
.L_8:
        /*0034*/ 	.word	index@(_Z22cumProdPropagateKernelPfPKfm)
        /*0038*/ 	.word	0x0000000e


	//----- nvinfo : EIATTR_FRAME_SIZE
	.align		4
.L_9:
        /*003c*/ 	.byte	0x04, 0x11
        /*003e*/ 	.short	(.L_11 - .L_10)
	.align		4
.L_10:
        /*0040*/ 	.word	index@(_Z22cumProdPropagateKernelPfPKfm)
        /*0044*/ 	.word	0x00000000


	//----- nvinfo : EIATTR_MIN_STACK_SIZE
	.align		4
.L_11:
        /*0048*/ 	.byte	0x04, 0x12
        /*004a*/ 	.short	(.L_13 - .L_12)
	.align		4
.L_12:
        /*004c*/ 	.word	index@(_Z22cumProdPropagateKernelPfPKfm)
        /*0050*/ 	.word	0x00000000


	//----- nvinfo : EIATTR_MIN_STACK_SIZE
	.align		4
.L_13:
        /*0054*/ 	.byte	0x04, 0x12
        /*0056*/ 	.short	(.L_15 - .L_14)
	.align		4
.L_14:
        /*0058*/ 	.word	index@(_Z23computeCumBlockProductsPfm)
        /*005c*/ 	.word	0x00000000


	//----- nvinfo : EIATTR_MIN_STACK_SIZE
	.align		4
.L_15:
        /*0060*/ 	.byte	0x04, 0x12
        /*0062*/ 	.short	(.L_17 - .L_16)
	.align		4
.L_16:
        /*0064*/ 	.word	index@(_Z18cumProdBlockKernelPKfPfS1_m)
        /*0068*/ 	.word	0x00000000
.L_17:


//--------------------- .nv.compat                --------------------------
	.section	.nv.compat,"",@"SHT_CUDA_COMPAT_INFO"
	.align	4
        /*0000*/ 	.byte	0x02, 0x09, 0x00, 0x00, 0x02, 0x02, 0x01, 0x00, 0x02, 0x05, 0x05, 0x00, 0x03, 0x07, 0x01, 0x01
        /*0010*/ 	.byte	0x02, 0x03, 0x00, 0x00, 0x02, 0x06, 0x01, 0x00, 0x04, 0x0b, 0x08, 0x00, 0x09, 0x00, 0x00, 0x00
        /*0020*/ 	.byte	0x00, 0x00, 0x00, 0x00


//--------------------- .nv.info._Z22cumProdPropagateKernelPfPKfm --------------------------
	.section	.nv.info._Z22cumProdPropagateKernelPfPKfm,"",@"SHT_CUDA_INFO"
	.sectionflags	@""
	.align	4


	//----- nvinfo : EIATTR_CUDA_API_VERSION
	.align		4
        /*0000*/ 	.byte	0x04, 0x37
        /*0002*/ 	.short	(.L_19 - .L_18)
.L_18:
        /*0004*/ 	.word	0x00000082


	//----- nvinfo : EIATTR_KPARAM_INFO
	.align		4
.L_19:
        /*0008*/ 	.byte	0x04, 0x17
        /*000a*/ 	.short	(.L_21 - .L_20)
.L_20:
        /*000c*/ 	.word	0x00000000
        /*0010*/ 	.short	0x0002
        /*0012*/ 	.short	0x0010
        /*0014*/ 	.byte	0x00, 0xf0, 0x21, 0x00


	//----- nvinfo : EIATTR_KPARAM_INFO
	.align		4
.L_21:
        /*0018*/ 	.byte	0x04, 0x17
        /*001a*/ 	.short	(.L_23 - .L_22)
.L_22:
        /*001c*/ 	.word	0x00000000
        /*0020*/ 	.short	0x0001
        /*0022*/ 	.short	0x0008
        /*0024*/ 	.byte	0x00, 0xf5, 0x21, 0x00


	//----- nvinfo : EIATTR_KPARAM_INFO
	.align		4
.L_23:
        /*0028*/ 	.byte	0x04, 0x17
        /*002a*/ 	.short	(.L_25 - .L_24)
.L_24:
        /*002c*/ 	.word	0x00000000
        /*0030*/ 	.short	0x0000
        /*0032*/ 	.short	0x0000
        /*0034*/ 	.byte	0x00, 0xf5, 0x21, 0x00


	//----- nvinfo : EIATTR_SPARSE_MMA_MASK
	.align		4
.L_25:
        /*0038*/ 	.byte	0x03, 0x50
        /*003a*/ 	.short	0x0000


	//----- nvinfo : EIATTR_MAXREG_COUNT
	.align		4
        /*003c*/ 	.byte	0x03, 0x1b
        /*003e*/ 	.short	0x00ff


	//----- nvinfo : EIATTR_MERCURY_ISA_VERSION
	.align		4
        /*0040*/ 	.byte	0x03, 0x5f
        /*0042*/ 	.short	0x0101


	//----- nvinfo : EIATTR_VRC_CTA_INIT_COUNT
	.align		4
        /*0044*/ 	.byte	0x02, 0x4a
	.zero		1
	.zero		1


	//----- nvinfo : EIATTR_EXIT_INSTR_OFFSETS
	.align		4
        /*0048*/ 	.byte	0x04, 0x1c
        /*004a*/ 	.short	(.L_27 - .L_26)


	//   ....[0]....
.L_26:
        /*004c*/ 	.word	0x00000140


	//   ....[1]....
        /*0050*/ 	.word	0x000002c0


	//   ....[2]....
        /*0054*/ 	.word	0x00000360


	//----- nvinfo : EIATTR_CRS_STACK_SIZE
	.align		4
.L_27:
        /*0058*/ 	.byte	0x04, 0x1e
        /*005a*/ 	.short	(.L_29 - .L_28)
.L_28:
        /*005c*/ 	.word	0x00000000


	//----- nvinfo : EIATTR_CBANK_PARAM_SIZE
	.align		4
.L_29:
        /*0060*/ 	.byte	0x03, 0x19
        /*0062*/ 	.short	0x0018


	//----- nvinfo : EIATTR_PARAM_CBANK
	.align		4
        /*0064*/ 	.byte	0x04, 0x0a
        /*0066*/ 	.short	(.L_31 - .L_30)
	.align		4
.L_30:
        /*0068*/ 	.word	index@(.nv.constant0._Z22cumProdPropagateKernelPfPKfm)
        /*006c*/ 	.short	0x0380
        /*006e*/ 	.short	0x0018


	//----- nvinfo : EIATTR_SW_WAR
	.align		4
.L_31:
        /*0070*/ 	.byte	0x04, 0x36
        /*0072*/ 	.short	(.L_33 - .L_32)
.L_32:
        /*0074*/ 	.word	0x00000008
.L_33:


//--------------------- .nv.info._Z23computeCumBlockProductsPfm --------------------------
	.section	.nv.info._Z23computeCumBlockProductsPfm,"",@"SHT_CUDA_INFO"
	.sectionflags	@""
	.align	4


	//----- nvinfo : EIATTR_CUDA_API_VERSION
	.align		4
        /*0000*/ 	.byte	0x04, 0x37
        /*0002*/ 	.short	(.L_35 - .L_34)
.L_34:
        /*0004*/ 	.word	0x00000082


	//----- nvinfo : EIATTR_KPARAM_INFO
	.align		4
.L_35:
        /*0008*/ 	.byte	0x04, 0x17
        /*000a*/ 	.short	(.L_37 - .L_36)
.L_36:
        /*000c*/ 	.word	0x00000000
        /*0010*/ 	.short	0x0001
        /*0012*/ 	.short	0x0008
        /*0014*/ 	.byte	0x00, 0xf0, 0x21, 0x00


	//----- nvinfo : EIATTR_KPARAM_INFO
	.align		4
.L_37:
        /*0018*/ 	.byte	0x04, 0x17
        /*001a*/ 	.short	(.L_39 - .L_38)
.L_38:
        /*001c*/ 	.word	0x00000000
        /*0020*/ 	.short	0x0000
        /*0022*/ 	.short	0x0000
        /*0024*/ 	.byte	0x00, 0xf5, 0x21, 0x00


	//----- nvinfo : EIATTR_SPARSE_MMA_MASK
	.align		4
.L_39:
        /*0028*/ 	.byte	0x03, 0x50
        /*002a*/ 	.short	0x0000


	//----- nvinfo : EIATTR_MAXREG_COUNT
	.align		4
        /*002c*/ 	.byte	0x03, 0x1b
        /*002e*/ 	.short	0x00ff


	//----- nvinfo : EIATTR_MERCURY_ISA_VERSION
	.align		4
        /*0030*/ 	.byte	0x03, 0x5f
        /*0032*/ 	.short	0x0101


	//----- nvinfo : EIATTR_VRC_CTA_INIT_COUNT
	.align		4
        /*0034*/ 	.byte	0x02, 0x4a
	.zero		1
	.zero		1


	//----- nvinfo : EIATTR_EXIT_INSTR_OFFSETS
	.align		4
        /*0038*/ 	.byte	0x04, 0x1c
        /*003a*/ 	.short	(.L_41 - .L_40)


	//   ....[0]....
.L_40:
        /*003c*/ 	.word	0x00000060


	//   ....[1]....
        /*0040*/ 	.word	0x00000590


	//   ....[2]....
        /*0044*/ 	.word	0x000007e0


	//   ....[3]....
        /*0048*/ 	.word	0x00000950


	//   ....[4]....
        /*004c*/ 	.word	0x00000a80


	//----- nvinfo : EIATTR_CBANK_PARAM_SIZE
	.align		4
.L_41:
        /*0050*/ 	.byte	0x03, 0x19
        /*0052*/ 	.short	0x0010


	//----- nvinfo : EIATTR_PARAM_CBANK
	.align		4
        /*0054*/ 	.byte	0x04, 0x0a
        /*0056*/ 	.short	(.L_43 - .L_42)
	.align		4
.L_42:
        /*0058*/ 	.word	index@(.nv.constant0._Z23computeCumBlockProductsPfm)
        /*005c*/ 	.short	0x0380
        /*005e*/ 	.short	0x0010


	//----- nvinfo : EIATTR_SW_WAR
	.align		4
.L_43:
        /*0060*/ 	.byte	0x04, 0x36
        /*0062*/ 	.short	(.L_45 - .L_44)
.L_44:
        /*0064*/ 	.word	0x00000008
.L_45:


//--------------------- .nv.info._Z18cumProdBlockKernelPKfPfS1_m --------------------------
	.section	.nv.info._Z18cumProdBlockKernelPKfPfS1_m,"",@"SHT_CUDA_INFO"
	.sectionflags	@""
	.align	4


	//----- nvinfo : EIATTR_CUDA_API_VERSION
	.align		4
        /*0000*/ 	.byte	0x04, 0x37
        /*0002*/ 	.short	(.L_47 - .L_46)
.L_46:
        /*0004*/ 	.word	0x00000082


	//----- nvinfo : EIATTR_KPARAM_INFO
	.align		4
.L_47:
        /*0008*/ 	.byte	0x04, 0x17
        /*000a*/ 	.short	(.L_49 - .L_48)
.L_48:
        /*000c*/ 	.word	0x00000000
        /*0010*/ 	.short	0x0003
        /*0012*/ 	.short	0x0018
        /*0014*/ 	.byte	0x00, 0xf0, 0x21, 0x00


	//----- nvinfo : EIATTR_KPARAM_INFO
	.align		4
.L_49:
        /*0018*/ 	.byte	0x04, 0x17
        /*001a*/ 	.short	(.L_51 - .L_50)
.L_50:
        /*001c*/ 	.word	0x00000000
        /*0020*/ 	.short	0x0002
        /*0022*/ 	.short	0x0010
        /*0024*/ 	.byte	0x00, 0xf5, 0x21, 0x00


	//----- nvinfo : EIATTR_KPARAM_INFO
	.align		4
.L_51:
        /*0028*/ 	.byte	0x04, 0x17
        /*002a*/ 	.short	(.L_53 - .L_52)
.L_52:
        /*002c*/ 	.word	0x00000000
        /*0030*/ 	.short	0x0001
        /*0032*/ 	.short	0x0008
        /*0034*/ 	.byte	0x00, 0xf5, 0x21, 0x00


	//----- nvinfo : EIATTR_KPARAM_INFO
	.align		4
.L_53:
        /*0038*/ 	.byte	0x04, 0x17
        /*003a*/ 	.short	(.L_55 - .L_54)
.L_54:
        /*003c*/ 	.word	0x00000000
        /*0040*/ 	.short	0x0000
        /*0042*/ 	.short	0x0000
        /*0044*/ 	.byte	0x00, 0xf5, 0x21, 0x00


	//----- nvinfo : EIATTR_SPARSE_MMA_MASK
	.align		4
.L_55:
        /*0048*/ 	.byte	0x03, 0x50
        /*004a*/ 	.short	0x0000


	//----- nvinfo : EIATTR_MAXREG_COUNT
	.align		4
        /*004c*/ 	.byte	0x03, 0x1b
        /*004e*/ 	.short	0x00ff


	//----- nvinfo : EIATTR_NUM_BARRIERS
	.align		4
        /*0050*/ 	.byte	0x02, 0x4c
        /*0052*/ 	.byte	0x01
	.zero		1


	//----- nvinfo : EIATTR_MERCURY_ISA_VERSION
	.align		4
        /*0054*/ 	.byte	0x03, 0x5f
        /*0056*/ 	.short	0x0101


	//----- nvinfo : EIATTR_VRC_CTA_INIT_COUNT
	.align		4
        /*0058*/ 	.byte	0x02, 0x4a
	.zero		1
	.zero		1


	//----- nvinfo : EIATTR_EXIT_INSTR_OFFSETS
	.align		4
        /*005c*/ 	.byte	0x04, 0x1c
        /*005e*/ 	.short	(.L_57 - .L_56)


	//   ....[0]....
.L_56:
        /*0060*/ 	.word	0x000008c0


	//   ....[1]....
        /*0064*/ 	.word	0x000009c0


	//   ....[2]....
        /*0068*/ 	.word	0x00000a10


	//----- nvinfo : EIATTR_CRS_STACK_SIZE
	.align		4
.L_57:
        /*006c*/ 	.byte	0x04, 0x1e
        /*006e*/ 	.short	(.L_59 - .L_58)
.L_58:
        /*0070*/ 	.word	0x00000000


	//----- nvinfo : EIATTR_CBANK_PARAM_SIZE
	.align		4
.L_59:
        /*0074*/ 	.byte	0x03, 0x19
        /*0076*/ 	.short	0x0020


	//----- nvinfo : EIATTR_PARAM_CBANK
	.align		4
        /*0078*/ 	.byte	0x04, 0x0a
        /*007a*/ 	.short	(.L_61 - .L_60)
	.align		4
.L_60:
        /*007c*/ 	.word	index@(.nv.constant0._Z18cumProdBlockKernelPKfPfS1_m)
        /*0080*/ 	.short	0x0380
        /*0082*/ 	.short	0x0020


	//----- nvinfo : EIATTR_SW_WAR
	.align		4
.L_61:
        /*0084*/ 	.byte	0x04, 0x36
        /*0086*/ 	.short	(.L_63 - .L_62)
.L_62:
        /*0088*/ 	.word	0x00000008
.L_63:


//--------------------- .nv.callgraph             --------------------------
	.section	.nv.callgraph,"",@"SHT_CUDA_CALLGRAPH"
	.align	4
	.sectionentsize	8
	.align		4
        /*0000*/ 	.word	0x00000000
	.align		4
        /*0004*/ 	.word	0xffffffff
	.align		4
        /*0008*/ 	.word	0x00000000
	.align		4
        /*000c*/ 	.word	0xfffffffe
	.align		4
        /*0010*/ 	.word	0x00000000
	.align		4
        /*0014*/ 	.word	0xfffffffd
	.align		4
        /*0018*/ 	.word	0x00000000
	.align		4
        /*001c*/ 	.word	0xfffffffc


//--------------------- .text._Z22cumProdPropagateKernelPfPKfm --------------------------
	.section	.text._Z22cumProdPropagateKernelPfPKfm,"ax",@progbits
	.align	128
        .global         _Z22cumProdPropagateKernelPfPKfm
        .type           _Z22cumProdPropagateKernelPfPKfm,@function
        .size           _Z22cumProdPropagateKernelPfPKfm,(.L_x_20 - _Z22cumProdPropagateKernelPfPKfm)
        .other          _Z22cumProdPropagateKernelPfPKfm,@"STO_CUDA_ENTRY STV_DEFAULT"
_Z22cumProdPropagateKernelPfPKfm:
.text._Z22cumProdPropagateKernelPfPKfm:
[----:B------:R-:W-:Y:S01]  /*0000*/  LDC R1, c[0x0][0x37c] ;  /* 0x0000df00ff017b82 */ /* 0x000fe20000000800 */
[----:B------:R-:W0:Y:S01]  /*0010*/  S2R R4, SR_CTAID.X ;  /* 0x0000000000047919 */ /* 0x000e220000002500 */
[----:B------:R-:W1:Y:S01]  /*0020*/  LDCU.64 UR4, c[0x0][0x358] ;  /* 0x00006b00ff0477ac */ /* 0x000e620008000a00 */
[----:B------:R-:W-:Y:S01]  /*0030*/  IMAD.MOV.U32 R0, RZ, RZ, 0x3f800000 ;  /* 0x3f800000ff007424 */ /* 0x000fe200078e00ff */
[----:B------:R-:W2:Y:S01]  /*0040*/  LDCU.64 UR6, c[0x0][0x390] ;  /* 0x00007200ff0677ac */ /* 0x000ea20008000a00 */
[----:B0-----:R-:W-:-:S13]  /*0050*/  ISETP.NE.AND P0, PT, R4, RZ, PT ;  /* 0x000000ff0400720c */ /* 0x001fda0003f05270 */
[----:B------:R-:W0:Y:S01]  /*0060*/  @P0 LDC.64 R2, c[0x0][0x388] ;  /* 0x0000e200ff020b82 */ /* 0x000e220000000a00 */
[----:B------:R-:W-:-:S04]  /*0070*/  @P0 VIADD R5, R4, 0xffffffff ;  /* 0xffffffff04050836 */ /* 0x000fc80000000000 */
[----:B0-----:R-:W-:Y:S02]  /*0080*/  @P0 IMAD.WIDE.U32 R2, R5, 0x4, R2 ;  /* 0x0000000405020825 */ /* 0x001fe400078e0002 */
[----:B------:R-:W0:Y:S03]  /*0090*/  S2R R5, SR_TID.X ;  /* 0x0000000000057919 */ /* 0x000e260000002100 */
[----:B-1----:R1:W5:Y:S01]  /*00a0*/  @P0 LDG.E.CONSTANT R0, desc[UR4][R2.64] ;  /* 0x0000000402000981 */ /* 0x002362000c1e9900 */
[----:B0-----:R-:W-:-:S04]  /*00b0*/  IMAD R4, R4, 0x100, R5 ;  /* 0x0000010004047824 */ /* 0x001fc800078e0205 */
[----:B------:R-:W-:-:S05]  /*00c0*/  IMAD.SHL.U32 R4, R4, 0x4, RZ ;  /* 0x0000000404047824 */ /* 0x000fca00078e00ff */
[----:B------:R-:W-:-:S04]  /*00d0*/  IADD3 R5, P1, PT, R4, 0x3, RZ ;  /* 0x0000000304057810 */ /* 0x000fc80007f3e0ff */
[----:B--2---:R-:W-:Y:S01]  /*00e0*/  ISETP.GE.U32.AND P0, PT, R5, UR6, PT ;  /* 0x0000000605007c0c */ /* 0x004fe2000bf06070 */
[----:B------:R-:W-:-:S05]  /*00f0*/  IMAD.X R5, RZ, RZ, RZ, P1 ;  /* 0x000000ffff057224 */ /* 0x000fca00008e06ff */
[----:B------:R-:W-:-:S13]  /*0100*/  ISETP.GE.U32.AND.EX P0, PT, R5, UR7, PT, P0 ;  /* 0x0000000705007c0c */ /* 0x000fda000bf06100 */
[----:B-1----:R-:W-:Y:S05]  /*0110*/  @!P0 BRA `(.L_x_0) ;  /* 0x00000000006c8947 */ /* 0x002fea0003800000 */
[----:B------:R-:W-:-:S04]  /*0120*/  ISETP.GE.U32.AND P0, PT, R4, UR6, PT ;  /* 0x0000000604007c0c */ /* 0x000fc8000bf06070 */
[----:B------:R-:W-:-:S13]  /*0130*/  ISETP.GE.U32.AND.EX P0, PT, RZ, UR7, PT, P0 ;  /* 0x00000007ff007c0c */ /* 0x000fda000bf06100 */
[----:B------:R-:W-:Y:S05]  /*0140*/  @P0 EXIT ;  /* 0x000000000000094d */ /* 0x000fea0003800000 */
[----:B------:R-:W0:Y:S01]  /*0150*/  LDCU.64 UR8, c[0x0][0x380] ;  /* 0x00007000ff0877ac */ /* 0x000e220008000a00 */
[----:B------:R-:W-:Y:S02]  /*0160*/  IADD3 R10, P0, PT, R4, 0x1, RZ ;  /* 0x00000001040a7810 */ /* 0x000fe40007f1e0ff */
[----:B------:R-:W-:-:S03]  /*0170*/  CS2R R6, SRZ ;  /* 0x0000000000067805 */ /* 0x000fc6000001ff00 */
[----:B------:R-:W-:Y:S01]  /*0180*/  IMAD.X R11, RZ, RZ, RZ, P0 ;  /* 0x000000ffff0b7224 */ /* 0x000fe200000e06ff */
[----:B0-----:R-:W-:-:S04]  /*0190*/  LEA R8, P1, R4, UR8, 0x2 ;  /* 0x0000000804087c11 */ /* 0x001fc8000f8210ff */
[----:B------:R-:W-:-:S09]  /*01a0*/  LEA.HI.X R9, R4, UR9, RZ, 0x2, P1 ;  /* 0x0000000904097c11 */ /* 0x000fd200088f14ff */
.L_x_1:
[----:B0-----:R-:W-:Y:S02]  /*01b0*/  IMAD.MOV.U32 R2, RZ, RZ, R8 ;  /* 0x000000ffff027224 */ /* 0x001fe400078e0008 */
[----:B------:R-:W-:-:S05]  /*01c0*/  IMAD.MOV.U32 R3, RZ, RZ, R9 ;  /* 0x000000ffff037224 */ /* 0x000fca00078e0009 */
[----:B------:R-:W2:Y:S01]  /*01d0*/  LDG.E R5, desc[UR4][R2.64] ;  /* 0x0000000402057981 */ /* 0x000ea2000c1e1900 */
[C---:B------:R-:W-:Y:S02]  /*01e0*/  IADD3 R4, P1, PT, R7.reuse, R10, RZ ;  /* 0x0000000a07047210 */ /* 0x040fe40007f3e0ff */
[----:B------:R-:W-:Y:S02]  /*01f0*/  IADD3 R8, P3, PT, R2, 0x4, RZ ;  /* 0x0000000402087810 */ /* 0x000fe40007f7e0ff */
[----:B------:R-:W-:Y:S01]  /*0200*/  ISETP.GE.U32.AND P0, PT, R4, UR6, PT ;  /* 0x0000000604007c0c */ /* 0x000fe2000bf06070 */
[----:B------:R-:W-:Y:S01]  /*0210*/  IMAD.X R4, R6, 0x1, R11, P1 ;  /* 0x0000000106047824 */ /* 0x000fe200008e060b */
[----:B------:R-:W-:Y:S01]  /*0220*/  ISETP.LT.U32.AND P1, PT, R7, 0x3, PT ;  /* 0x000000030700780c */ /* 0x000fe20003f21070 */
[----:B------:R-:W-:-:S03]  /*0230*/  IMAD.X R9, RZ, RZ, R3, P3 ;  /* 0x000000ffff097224 */ /* 0x000fc600018e0603 */
[----:B------:R-:W-:Y:S02]  /*0240*/  ISETP.GE.U32.AND.EX P0, PT, R4, UR7, PT, P0 ;  /* 0x0000000704007c0c */ /* 0x000fe4000bf06100 */
[----:B------:R-:W-:Y:S02]  /*0250*/  ISETP.LT.U32.AND.EX P1, PT, R6, RZ, PT, P1 ;  /* 0x000000ff0600720c */ /* 0x000fe40003f21110 */
[----:B------:R-:W-:-:S05]  /*0260*/  IADD3 R4, P2, PT, R7, 0x1, RZ ;  /* 0x0000000107047810 */ /* 0x000fca0007f5e0ff */
[----:B------:R-:W-:Y:S02]  /*0270*/  IMAD.X R6, RZ, RZ, R6, P2 ;  /* 0x000000ffff067224 */ /* 0x000fe400010e0606 */
[----:B------:R-:W-:Y:S02]  /*0280*/  IMAD.MOV.U32 R7, RZ, RZ, R4 ;  /* 0x000000ffff077224 */ /* 0x000fe400078e0004 */
[----:B--2--5:R-:W-:-:S05]  /*0290*/  FMUL R5, R5, R0 ;  /* 0x0000000005057220 */ /* 0x024fca0000400000 */
[----:B------:R0:W-:Y:S01]  /*02a0*/  STG.E desc[UR4][R2.64], R5 ;  /* 0x0000000502007986 */ /* 0x0001e2000c101904 */
[----:B------:R-:W-:Y:S05]  /*02b0*/  @!P0 BRA P1, `(.L_x_1) ;  /* 0xfffffffc00bc8947 */ /* 0x000fea000083ffff */
[----:B------:R-:W-:Y:S05]  /*02c0*/  EXIT ;  /* 0x000000000000794d */ /* 0x000fea0003800000 */
.L_x_0:
[----:B------:R-:W0:Y:S02]  /*02d0*/  LDCU.64 UR8, c[0x0][0x380] ;  /* 0x00007000ff0877ac */ /* 0x000e240008000a00 */
[----:B0-----:R-:W-:-:S04]  /*02e0*/  LEA R2, P0, R4, UR8, 0x2 ;  /* 0x0000000804027c11 */ /* 0x001fc8000f8010ff */
[----:B------:R-:W-:-:S05]  /*02f0*/  LEA.HI.X R3, R4, UR9, RZ, 0x2, P0 ;  /* 0x0000000904037c11 */ /* 0x000fca00080f14ff */
[----:B------:R-:W2:Y:S02]  /*0300*/  LDG.E.128 R4, desc[UR4][R2.64] ;  /* 0x0000000402047981 */ /* 0x000ea4000c1e1d00 */
[-C--:B--2--5:R-:W-:Y:S01]  /*0310*/  FMUL R4, R4, R0.reuse ;  /* 0x0000000004047220 */ /* 0x0a4fe20000400000 */
[-C--:B------:R-:W-:Y:S01]  /*0320*/  FMUL R5, R5, R0.reuse ;  /* 0x0000000005057220 */ /* 0x080fe20000400000 */
[-C--:B------:R-:W-:Y:S01]  /*0330*/  FMUL R6, R6, R0.reuse ;  /* 0x0000000006067220 */ /* 0x080fe20000400000 */
[----:B------:R-:W-:-:S05]  /*0340*/  FMUL R7, R7, R0 ;  /* 0x0000000007077220 */ /* 0x000fca0000400000 */
[----:B------:R-:W-:Y:S01]  /*0350*/  STG.E.128 desc[UR4][R2.64], R4 ;  /* 0x0000000402007986 */ /* 0x000fe2000c101d04 */
[----:B------:R-:W-:Y:S05]  /*0360*/  EXIT ;  /* 0x000000000000794d */ /* 0x000fea0003800000 */
.L_x_2:
[----:B------:R-:W-:-:S00]  /*0370*/  BRA `(.L_x_2) ;  /* 0xfffffffc00fc7947 */ /* 0x000fc0000383ffff */
[----:B------:R-:W-:-:S00]  /*0380*/  NOP ;  /* 0x0000000000007918 */ /* 0x000fc00000000000 */
[----:B------:R-:W-:-:S00]  /*0390*/  NOP ;  /* 0x0000000000007918 */ /* 0x000fc00000000000 */
[----:B------:R-:W-:-:S00]  /*03a0*/  NOP ;  /* 0x0000000000007918 */ /* 0x000fc00000000000 */
[----:B------:R-:W-:-:S00]  /*03b0*/  NOP ;  /* 0x0000000000007918 */ /* 0x000fc00000000000 */
[----:B------:R-:W-:-:S00]  /*03c0*/  NOP ;  /* 0x0000000000007918 */ /* 0x000fc00000000000 */
[----:B------:R-:W-:-:S00]  /*03d0*/  NOP ;  /* 0x0000000000007918 */ /* 0x000fc00000000000 */
[----:B------:R-:W-:-:S00]  /*03e0*/  NOP ;  /* 0x0000000000007918 */ /* 0x000fc00000000000 */
[----:B------:R-:W-:-:S00]  /*03f0*/  NOP ;  /* 0x0000000000007918 */ /* 0x000fc00000000000 */
.L_x_20:


//--------------------- .text._Z23computeCumBlockProductsPfm --------------------------
	.section	.text._Z23computeCumBlockProductsPfm,"ax",@progbits
	.align	128
        .global         _Z23computeCumBlockProductsPfm
        .type           _Z23computeCumBlockProductsPfm,@function
        .size           _Z23computeCumBlockProductsPfm,(.L_x_21 - _Z23computeCumBlockProductsPfm)
        .other          _Z23computeCumBlockProductsPfm,@"STO_CUDA_ENTRY STV_DEFAULT"
_Z23computeCumBlockProductsPfm:
.text._Z23computeCumBlockProductsPfm:
[----:B------:R-:W-:Y:S01]  /*0000*/  LDC R1, c[0x0][0x37c] ;  /* 0x0000df00ff017b82 */ /* 0x000fe20000000800 */
[----:B------:R-:W0:Y:S07]  /*0010*/  S2R R0, SR_TID.X ;  /* 0x0000000000007919 */ /* 0x000e2e0000002100 */
[----:B------:R-:W1:Y:S02]  /*0020*/  LDC.64 R6, c[0x0][0x388] ;  /* 0x0000e200ff067b82 */ /* 0x000e640000000a00 */
[----:B-1----:R-:W-:-:S04]  /*0030*/  ISETP.GE.U32.AND P0, PT, R6, 0x2, PT ;  /* 0x000000020600780c */ /* 0x002fc80003f06070 */
[----:B------:R-:W-:-:S04]  /*0040*/  ISETP.GE.U32.AND.EX P0, PT, R7, RZ, PT, P0 ;  /* 0x000000ff0700720c */ /* 0x000fc80003f06100 */
[----:B0-----:R-:W-:-:S13]  /*0050*/  ISETP.NE.OR P0, PT, R0, RZ, !P0 ;  /* 0x000000ff0000720c */ /* 0x001fda0004705670 */
[----:B------:R-:W-:Y:S05]  /*0060*/  @P0 EXIT ;  /* 0x000000000000094d */ /* 0x000fea0003800000 */
[C---:B------:R-:W-:Y:S01]  /*0070*/  IADD3 R0, P1, PT, R6.reuse, -0x2, RZ ;  /* 0xfffffffe06007810 */ /* 0x040fe20007f3e0ff */
[----:B------:R-:W0:Y:S01]  /*0080*/  LDCU.64 UR6, c[0x0][0x358] ;  /* 0x00006b00ff0677ac */ /* 0x000e220008000a00 */
[----:B------:R-:W-:Y:S01]  /*0090*/  IADD3 R5, P2, PT, R6, -0x1, RZ ;  /* 0xffffffff06057810 */ /* 0x000fe20007f5e0ff */
[----:B------:R-:W-:Y:S01]  /*00a0*/  IMAD.MOV.U32 R4, RZ, RZ, RZ ;  /* 0x000000ffff047224 */ /* 0x000fe200078e00ff */
[----:B------:R-:W-:Y:S02]  /*00b0*/  ISETP.GE.U32.AND P0, PT, R0, 0xf, PT ;  /* 0x0000000f0000780c */ /* 0x000fe40003f06070 */
[----:B------:R-:W-:Y:S02]  /*00c0*/  IADD3.X R0, PT, PT, R7, -0x1, RZ, P1, !PT ;  /* 0xffffffff07007810 */ /* 0x000fe40000ffe4ff */
[----:B------:R-:W-:Y:S02]  /*00d0*/  LOP3.LUT R20, R5, 0xf, RZ, 0xc0, !PT ;  /* 0x0000000f05147812 */ /* 0x000fe400078ec0ff */
[----:B------:R-:W-:Y:S01]  /*00e0*/  ISETP.GE.U32.AND.EX P0, PT, R0, RZ, PT, P0 ;  /* 0x000000ff0000720c */ /* 0x000fe20003f06100 */
[----:B------:R-:W-:Y:S01]  /*00f0*/  IMAD.MOV.U32 R0, RZ, RZ, 0x1 ;  /* 0x00000001ff007424 */ /* 0x000fe200078e00ff */
[----:B------:R-:W-:-:S02]  /*0100*/  ISETP.NE.U32.AND P1, PT, R20, RZ, PT ;  /* 0x000000ff1400720c */ /* 0x000fc40003f25070 */
[----:B------:R-:W-:Y:S02]  /*0110*/  IADD3.X R7, PT, PT, R7, -0x1, RZ, P2, !PT ;  /* 0xffffffff07077810 */ /* 0x000fe400017fe4ff */
[----:B------:R-:W-:-:S07]  /*0120*/  ISETP.NE.AND.EX P1, PT, RZ, RZ, PT, P1 ;  /* 0x000000ffff00720c */ /* 0x000fce0003f25310 */
[----:B0-----:R-:W-:Y:S06]  /*0130*/  @!P0 BRA `(.L_x_3) ;  /* 0x0000000400148947 */ /* 0x001fec0003800000 */
[----:B------:R-:W0:Y:S01]  /*0140*/  LDC.64 R2, c[0x0][0x380] ;  /* 0x0000e000ff027b82 */ /* 0x000e220000000a00 */
[----:B------:R-:W1:Y:S01]  /*0150*/  LDCU.64 UR4, c[0x0][0x380] ;  /* 0x00007000ff0477ac */ /* 0x000e620008000a00 */
[----:B0-----:R0:W5:Y:S01]  /*0160*/  LDG.E R19, desc[UR6][R2.64] ;  /* 0x0000000602137981 */ /* 0x001162000c1e1900 */
[----:B-1----:R-:W-:Y:S01]  /*0170*/  UIADD3 UR4, UP0, UPT, UR4, 0x20, URZ ;  /* 0x0000002004047890 */ /* 0x002fe2000ff1e0ff */
[----:B------:R-:W-:Y:S01]  /*0180*/  LOP3.LUT R9, R5, 0xfffffff0, RZ, 0xc0, !PT ;  /* 0xfffffff005097812 */ /* 0x000fe200078ec0ff */
[----:B------:R-:W-:Y:S02]  /*0190*/  IMAD.MOV.U32 R0, RZ, RZ, 0x1 ;  /* 0x00000001ff007424 */ /* 0x000fe400078e00ff */
[----:B------:R-:W-:Y:S01]  /*01a0*/  UIADD3.X UR5, UPT, UPT, URZ, UR5, URZ, UP0, !UPT ;  /* 0x00000005ff057290 */ /* 0x000fe200087fe4ff */
[----:B------:R-:W-:Y:S01]  /*01b0*/  IMAD.MOV.U32 R4, RZ, RZ, RZ ;  /* 0x000000ffff047224 */ /* 0x000fe200078e00ff */
[----:B------:R-:W-:-:S04]  /*01c0*/  MOV R6, UR4 ;  /* 0x0000000400067c02 */ /* 0x000fc80008000f00 */
[----:B0-----:R-:W-:-:S07]  /*01d0*/  IMAD.U32 R11, RZ, RZ, UR5 ;  /* 0x00000005ff0b7e24 */ /* 0x001fce000f8e00ff */
.L_x_4:
[----:B-1----:R-:W-:Y:S02]  /*01e0*/  IMAD.MOV.U32 R2, RZ, RZ, R6 ;  /* 0x000000ffff027224 */ /* 0x002fe400078e0006 */
[----:B------:R-:W-:-:S05]  /*01f0*/  IMAD.MOV.U32 R3, RZ, RZ, R11 ;  /* 0x000000ffff037224 */ /* 0x000fca00078e000b */
[----:B------:R-:W2:Y:S04]  /*0200*/  LDG.E R22, desc[UR6][R2.64+-0x1c] ;  /* 0xffffe40602167981 */ /* 0x000ea8000c1e1900 */
[----:B------:R-:W3:Y:S04]  /*0210*/  LDG.E R24, desc[UR6][R2.64+-0x18] ;  /* 0xffffe80602187981 */ /* 0x000ee8000c1e1900 */
[----:B------:R-:W4:Y:S04]  /*0220*/  LDG.E R26, desc[UR6][R2.64+-0x14] ;  /* 0xffffec06021a7981 */ /* 0x000f28000c1e1900 */
        /* <DEDUP_REMOVED lines=12> */
[----:B------:R-:W4:Y:S01]  /*02f0*/  LDG.E R15, desc[UR6][R2.64+0x20] ;  /* 0x00002006020f7981 */ /* 0x000f22000c1e1900 */
[----:B------:R-:W-:-:S04]  /*0300*/  IADD3 R0, P0, PT, R0, 0x10, RZ ;  /* 0x0000001000007810 */ /* 0x000fc80007f1e0ff */
[----:B------:R-:W-:Y:S01]  /*0310*/  IADD3.X R4, PT, PT, RZ, R4, RZ, P0, !PT ;  /* 0x00000004ff047210 */ /* 0x000fe200007fe4ff */
[----:B--2--5:R-:W-:-:S04]  /*0320*/  FMUL R19, R22, R19 ;  /* 0x0000001316137220 */ /* 0x024fc80000400000 */
[----:B---3--:R-:W-:Y:S01]  /*0330*/  FMUL R21, R19, R24 ;  /* 0x0000001813157220 */ /* 0x008fe20000400000 */
[----:B------:R-:W-:Y:S03]  /*0340*/  STG.E desc[UR6][R2.64+-0x1c], R19 ;  /* 0xffffe41302007986 */ /* 0x000fe6000c101906 */
[----:B----4-:R-:W-:Y:S01]  /*0350*/  FMUL R23, R21, R26 ;  /* 0x0000001a15177220 */ /* 0x010fe20000400000 */
[----:B------:R-:W-:Y:S03]  /*0360*/  STG.E desc[UR6][R2.64+-0x18], R21 ;  /* 0xffffe81502007986 */ /* 0x000fe6000c101906 */
[----:B------:R-:W-:Y:S01]  /*0370*/  FMUL R25, R23, R28 ;  /* 0x0000001c17197220 */ /* 0x000fe20000400000 */
        /* <DEDUP_REMOVED lines=12> */
[----:B------:R0:W-:Y:S03]  /*0440*/  STG.E desc[UR6][R2.64+0x4], R6 ;  /* 0x0000040602007986 */ /* 0x0001e6000c101906 */
[----:B------:R-:W-:Y:S01]  /*0450*/  FMUL R10, R8, R10 ;  /* 0x0000000a080a7220 */ /* 0x000fe20000400000 */
[----:B------:R-:W-:Y:S03]  /*0460*/  STG.E desc[UR6][R2.64+0x8], R8 ;  /* 0x0000080802007986 */ /* 0x000fe6000c101906 */
[----:B------:R-:W-:Y:S01]  /*0470*/  FMUL R11, R10, R11 ;  /* 0x0000000b0a0b7220 */ /* 0x000fe20000400000 */
[----:B------:R-:W-:Y:S03]  /*0480*/  STG.E desc[UR6][R2.64+0xc], R10 ;  /* 0x00000c0a02007986 */ /* 0x000fe6000c101906 */
[----:B------:R-:W-:Y:S01]  /*0490*/  FMUL R12, R11, R12 ;  /* 0x0000000c0b0c7220 */ /* 0x000fe20000400000 */
[----:B0-----:R-:W-:Y:S01]  /*04a0*/  IADD3 R6, P2, PT, R0, -R9, RZ ;  /* 0x8000000900067210 */ /* 0x001fe20007f5e0ff */
[----:B------:R0:W-:Y:S02]  /*04b0*/  STG.E desc[UR6][R2.64+0x10], R11 ;  /* 0x0000100b02007986 */ /* 0x0001e4000c101906 */
[----:B------:R-:W-:Y:S01]  /*04c0*/  FMUL R13, R12, R13 ;  /* 0x0000000d0c0d7220 */ /* 0x000fe20000400000 */
[----:B------:R-:W-:Y:S01]  /*04d0*/  ISETP.NE.U32.AND P0, PT, R6, 0x1, PT ;  /* 0x000000010600780c */ /* 0x000fe20003f05070 */
[----:B------:R-:W-:Y:S01]  /*04e0*/  IMAD.X R6, R4, 0x1, ~R7, P2 ;  /* 0x0000000104067824 */ /* 0x000fe200010e0e07 */
[----:B------:R1:W-:Y:S01]  /*04f0*/  STG.E desc[UR6][R2.64+0x14], R12 ;  /* 0x0000140c02007986 */ /* 0x0003e2000c101906 */
[----:B------:R-:W-:-:S03]  /*0500*/  FMUL R14, R13, R14 ;  /* 0x0000000e0d0e7220 */ /* 0x000fc60000400000 */
[----:B------:R-:W-:Y:S01]  /*0510*/  ISETP.NE.AND.EX P0, PT, R6, RZ, PT, P0 ;  /* 0x000000ff0600720c */ /* 0x000fe20003f05300 */
[----:B------:R-:W-:Y:S01]  /*0520*/  FMUL R19, R14, R15 ;  /* 0x0000000f0e137220 */ /* 0x000fe20000400000 */
[----:B------:R-:W-:Y:S01]  /*0530*/  IADD3 R6, P2, PT, R2, 0x40, RZ ;  /* 0x0000004002067810 */ /* 0x000fe20007f5e0ff */
[----:B------:R1:W-:Y:S04]  /*0540*/  STG.E desc[UR6][R2.64+0x18], R13 ;  /* 0x0000180d02007986 */ /* 0x0003e8000c101906 */
[----:B------:R1:W-:Y:S01]  /*0550*/  STG.E desc[UR6][R2.64+0x1c], R14 ;  /* 0x00001c0e02007986 */ /* 0x0003e2000c101906 */
[----:B0-----:R-:W-:-:S03]  /*0560*/  IMAD.X R11, RZ, RZ, R3, P2 ;  /* 0x000000ffff0b7224 */ /* 0x001fc600010e0603 */
[----:B------:R1:W-:Y:S02]  /*0570*/  STG.E desc[UR6][R2.64+0x20], R19 ;  /* 0x0000201302007986 */ /* 0x0003e4000c101906 */
[----:B------:R-:W-:Y:S05]  /*0580*/  @P0 BRA `(.L_x_4) ;  /* 0xfffffffc00140947 */ /* 0x000fea000383ffff */
.L_x_3:
[----:B------:R-:W-:Y:S05]  /*0590*/  @!P1 EXIT ;  /* 0x000000000000994d */ /* 0x000fea0003800000 */
[----:B------:R-:W-:Y:S02]  /*05a0*/  ISETP.GE.U32.AND P1, PT, R20, 0x8, PT ;  /* 0x000000081400780c */ /* 0x000fe40003f26070 */
[----:B------:R-:W-:Y:S02]  /*05b0*/  LOP3.LUT R22, R5, 0x7, RZ, 0xc0, !PT ;  /* 0x0000000705167812 */ /* 0x000fe400078ec0ff */
[----:B------:R-:W-:Y:S02]  /*05c0*/  ISETP.GE.U32.AND.EX P1, PT, RZ, RZ, PT, P1 ;  /* 0x000000ffff00720c */ /* 0x000fe40003f26110 */
[----:B------:R-:W-:-:S04]  /*05d0*/  ISETP.NE.U32.AND P0, PT, R22, RZ, PT ;  /* 0x000000ff1600720c */ /* 0x000fc80003f05070 */
[----:B------:R-:W-:-:S07]  /*05e0*/  ISETP.NE.AND.EX P0, PT, RZ, RZ, PT, P0 ;  /* 0x000000ffff00720c */ /* 0x000fce0003f05300 */
[----:B------:R-:W-:Y:S06]  /*05f0*/  @!P1 BRA `(.L_x_5) ;  /* 0x0000000000789947 */ /* 0x000fec0003800000 */
[----:B-1----:R-:W0:Y:S02]  /*0600*/  LDC.64 R2, c[0x0][0x380] ;  /* 0x0000e000ff027b82 */ /* 0x002e240000000a00 */
[----:B0-----:R-:W-:-:S04]  /*0610*/  LEA R2, P1, R0, R2, 0x2 ;  /* 0x0000000200027211 */ /* 0x001fc800078210ff */
[----:B------:R-:W-:-:S05]  /*0620*/  LEA.HI.X R3, R0, R3, R4, 0x2, P1 ;  /* 0x0000000300037211 */ /* 0x000fca00008f1404 */
[----:B------:R-:W2:Y:S04]  /*0630*/  LDG.E R6, desc[UR6][R2.64+-0x4] ;  /* 0xfffffc0602067981 */ /* 0x000ea8000c1e1900 */
[----:B------:R-:W2:Y:S04]  /*0640*/  LDG.E R7, desc[UR6][R2.64] ;  /* 0x0000000602077981 */ /* 0x000ea8000c1e1900 */
[----:B------:R-:W3:Y:S04]  /*0650*/  LDG.E R8, desc[UR6][R2.64+0x4] ;  /* 0x0000040602087981 */ /* 0x000ee8000c1e1900 */
[----:B------:R-:W4:Y:S04]  /*0660*/  LDG.E R10, desc[UR6][R2.64+0x8] ;  /* 0x00000806020a7981 */ /* 0x000f28000c1e1900 */
[----:B------:R-:W5:Y:S04]  /*0670*/  LDG.E R12, desc[UR6][R2.64+0xc] ;  /* 0x00000c06020c7981 */ /* 0x000f68000c1e1900 */
[----:B------:R-:W5:Y:S04]  /*0680*/  LDG.E R14, desc[UR6][R2.64+0x10] ;  /* 0x00001006020e7981 */ /* 0x000f68000c1e1900 */
[----:B------:R-:W5:Y:S04]  /*0690*/  LDG.E R16, desc[UR6][R2.64+0x14] ;  /* 0x0000140602107981 */ /* 0x000f68000c1e1900 */
[----:B------:R-:W5:Y:S04]  /*06a0*/  LDG.E R18, desc[UR6][R2.64+0x18] ;  /* 0x0000180602127981 */ /* 0x000f68000c1e1900 */
[----:B------:R-:W5:Y:S01]  /*06b0*/  LDG.E R20, desc[UR6][R2.64+0x1c] ;  /* 0x00001c0602147981 */ /* 0x000f62000c1e1900 */
[----:B------:R-:W-:-:S05]  /*06c0*/  IADD3 R0, P1, PT, R0, 0x8, RZ ;  /* 0x0000000800007810 */ /* 0x000fca0007f3e0ff */
[----:B------:R-:W-:Y:S02]  /*06d0*/  IMAD.X R4, RZ, RZ, R4, P1 ;  /* 0x000000ffff047224 */ /* 0x000fe400008e0604 */
[----:B--2---:R-:W-:-:S04]  /*06e0*/  FMUL R7, R6, R7 ;  /* 0x0000000706077220 */ /* 0x004fc80000400000 */
[----:B---3--:R-:W-:Y:S01]  /*06f0*/  FMUL R9, R7, R8 ;  /* 0x0000000807097220 */ /* 0x008fe20000400000 */
[----:B------:R0:W-:Y:S03]  /*0700*/  STG.E desc[UR6][R2.64], R7 ;  /* 0x0000000702007986 */ /* 0x0001e6000c101906 */
[----:B----4-:R-:W-:Y:S01]  /*0710*/  FMUL R11, R9, R10 ;  /* 0x0000000a090b7220 */ /* 0x010fe20000400000 */
[----:B------:R0:W-:Y:S03]  /*0720*/  STG.E desc[UR6][R2.64+0x4], R9 ;  /* 0x0000040902007986 */ /* 0x0001e6000c101906 */
[----:B-----5:R-:W-:Y:S01]  /*0730*/  FMUL R13, R11, R12 ;  /* 0x0000000c0b0d7220 */ /* 0x020fe20000400000 */
[----:B------:R0:W-:Y:S03]  /*0740*/  STG.E desc[UR6][R2.64+0x8], R11 ;  /* 0x0000080b02007986 */ /* 0x0001e6000c101906 */
[----:B------:R-:W-:Y:S01]  /*0750*/  FMUL R15, R13, R14 ;  /* 0x0000000e0d0f7220 */ /* 0x000fe20000400000 */
[----:B------:R0:W-:Y:S03]  /*0760*/  STG.E desc[UR6][R2.64+0xc], R13 ;  /* 0x00000c0d02007986 */ /* 0x0001e6000c101906 */
[----:B------:R-:W-:Y:S01]  /*0770*/  FMUL R17, R15, R16 ;  /* 0x000000100f117220 */ /* 0x000fe20000400000 */
[----:B------:R0:W-:Y:S03]  /*0780*/  STG.E desc[UR6][R2.64+0x10], R15 ;  /* 0x0000100f02007986 */ /* 0x0001e6000c101906 */
[----:B------:R-:W-:Y:S01]  /*0790*/  FMUL R19, R17, R18 ;  /* 0x0000001211137220 */ /* 0x000fe20000400000 */
[----:B------:R0:W-:Y:S03]  /*07a0*/  STG.E desc[UR6][R2.64+0x14], R17 ;  /* 0x0000141102007986 */ /* 0x0001e6000c101906 */
[----:B------:R-:W-:Y:S01]  /*07b0*/  FMUL R21, R19, R20 ;  /* 0x0000001413157220 */ /* 0x000fe20000400000 */
[----:B------:R0:W-:Y:S04]  /*07c0*/  STG.E desc[UR6][R2.64+0x18], R19 ;  /* 0x0000181302007986 */ /* 0x0001e8000c101906 */
[----:B------:R0:W-:Y:S02]  /*07d0*/  STG.E desc[UR6][R2.64+0x1c], R21 ;  /* 0x00001c1502007986 */ /* 0x0001e4000c101906 */
.L_x_5:
[----:B------:R-:W-:Y:S05]  /*07e0*/  @!P0 EXIT ;  /* 0x000000000000894d */ /* 0x000fea0003800000 */
[----:B------:R-:W-:-:S04]  /*07f0*/  ISETP.GE.U32.AND P0, PT, R22, 0x4, PT ;  /* 0x000000041600780c */ /* 0x000fc80003f06070 */
[----:B------:R-:W-:-:S13]  /*0800*/  ISETP.GE.U32.AND.EX P0, PT, RZ, RZ, PT, P0 ;  /* 0x000000ffff00720c */ /* 0x000fda0003f06100 */
[----:B01----:R-:W0:Y:S02]  /*0810*/  @P0 LDC.64 R2, c[0x0][0x380] ;  /* 0x0000e000ff020b82 */ /* 0x003e240000000a00 */
[----:B0-----:R-:W-:-:S04]  /*0820*/  @P0 LEA R2, P1, R0, R2, 0x2 ;  /* 0x0000000200020211 */ /* 0x001fc800078210ff */
[----:B------:R-:W-:-:S05]  /*0830*/  @P0 LEA.HI.X R3, R0, R3, R4, 0x2, P1 ;  /* 0x0000000300030211 */ /* 0x000fca00008f1404 */
[----:B------:R-:W2:Y:S04]  /*0840*/  @P0 LDG.E R6, desc[UR6][R2.64+-0x4] ;  /* 0xfffffc0602060981 */ /* 0x000ea8000c1e1900 */
[----:B------:R-:W2:Y:S04]  /*0850*/  @P0 LDG.E R7, desc[UR6][R2.64] ;  /* 0x0000000602070981 */ /* 0x000ea8000c1e1900 */
[----:B------:R-:W3:Y:S04]  /*0860*/  @P0 LDG.E R8, desc[UR6][R2.64+0x4] ;  /* 0x0000040602080981 */ /* 0x000ee8000c1e1900 */
[----:B------:R-:W4:Y:S04]  /*0870*/  @P0 LDG.E R10, desc[UR6][R2.64+0x8] ;  /* 0x00000806020a0981 */ /* 0x000f28000c1e1900 */
[----:B------:R-:W5:Y:S01]  /*0880*/  @P0 LDG.E R12, desc[UR6][R2.64+0xc] ;  /* 0x00000c06020c0981 */ /* 0x000f62000c1e1900 */
[----:B------:R-:W-:Y:S01]  /*0890*/  HFMA2 R14, -RZ, RZ, 0, 0 ;  /* 0x00000000ff0e7431 */ /* 0x000fe200000001ff */
[----:B------:R-:W-:-:S04]  /*08a0*/  LOP3.LUT R13, R5, 0x3, RZ, 0xc0, !PT ;  /* 0x00000003050d7812 */ /* 0x000fc800078ec0ff */
[----:B------:R-:W-:-:S04]  /*08b0*/  ISETP.NE.U32.AND P1, PT, R13, RZ, PT ;  /* 0x000000ff0d00720c */ /* 0x000fc80003f25070 */
[----:B------:R-:W-:Y:S01]  /*08c0*/  ISETP.NE.AND.EX P1, PT, R14, RZ, PT, P1 ;  /* 0x000000ff0e00720c */ /* 0x000fe20003f25310 */
[----:B--2---:R-:W-:-:S04]  /*08d0*/  @P0 FMUL R7, R6, R7 ;  /* 0x0000000706070220 */ /* 0x004fc80000400000 */
[----:B---3--:R-:W-:Y:S01]  /*08e0*/  @P0 FMUL R5, R7, R8 ;  /* 0x0000000807050220 */ /* 0x008fe20000400000 */
[----:B------:R0:W-:Y:S03]  /*08f0*/  @P0 STG.E desc[UR6][R2.64], R7 ;  /* 0x0000000702000986 */ /* 0x0001e6000c101906 */
[----:B----4-:R-:W-:Y:S01]  /*0900*/  @P0 FMUL R9, R5, R10 ;  /* 0x0000000a05090220 */ /* 0x010fe20000400000 */
[----:B------:R0:W-:Y:S03]  /*0910*/  @P0 STG.E desc[UR6][R2.64+0x4], R5 ;  /* 0x0000040502000986 */ /* 0x0001e6000c101906 */
[----:B-----5:R-:W-:Y:S01]  /*0920*/  @P0 FMUL R11, R9, R12 ;  /* 0x0000000c090b0220 */ /* 0x020fe20000400000 */
[----:B------:R0:W-:Y:S04]  /*0930*/  @P0 STG.E desc[UR6][R2.64+0x8], R9 ;  /* 0x0000080902000986 */ /* 0x0001e8000c101906 */
[----:B------:R0:W-:Y:S01]  /*0940*/  @P0 STG.E desc[UR6][R2.64+0xc], R11 ;  /* 0x00000c0b02000986 */ /* 0x0001e2000c101906 */
[----:B------:R-:W-:Y:S05]  /*0950*/  @!P1 EXIT ;  /* 0x000000000000994d */ /* 0x000fea0003800000 */
[----:B0-----:R-:W0:Y:S01]  /*0960*/  LDC.64 R6, c[0x0][0x380] ;  /* 0x0000e000ff067b82 */ /* 0x001e220000000a00 */
[----:B------:R-:W-:-:S05]  /*0970*/  @P0 IADD3 R0, P1, PT, R0, 0x4, RZ ;  /* 0x0000000400000810 */ /* 0x000fca0007f3e0ff */
[----:B------:R-:W-:Y:S01]  /*0980*/  @P0 IMAD.X R4, RZ, RZ, R4, P1 ;  /* 0x000000ffff040224 */ /* 0x000fe200008e0604 */
[----:B0-----:R-:W-:-:S04]  /*0990*/  LEA R6, P2, R0, R6, 0x2 ;  /* 0x0000000600067211 */ /* 0x001fc800078410ff */
[----:B------:R-:W-:-:S09]  /*09a0*/  LEA.HI.X R7, R0, R7, R4, 0x2, P2 ;  /* 0x0000000700077211 */ /* 0x000fd200010f1404 */
.L_x_6:
[----:B0-----:R-:W-:Y:S01]  /*09b0*/  IMAD.MOV.U32 R2, RZ, RZ, R6 ;  /* 0x000000ffff027224 */ /* 0x001fe200078e0006 */
[----:B------:R-:W-:-:S05]  /*09c0*/  MOV R3, R7 ;  /* 0x0000000700037202 */ /* 0x000fca0000000f00 */
[----:B------:R-:W2:Y:S04]  /*09d0*/  LDG.E R0, desc[UR6][R2.64+-0x4] ;  /* 0xfffffc0602007981 */ /* 0x000ea8000c1e1900 */
[----:B------:R-:W2:Y:S01]  /*09e0*/  LDG.E R5, desc[UR6][R2.64] ;  /* 0x0000000602057981 */ /* 0x000ea2000c1e1900 */
[----:B------:R-:W-:Y:S02]  /*09f0*/  IADD3 R13, P0, PT, R13, -0x1, RZ ;  /* 0xffffffff0d0d7810 */ /* 0x000fe40007f1e0ff */
[----:B------:R-:W-:Y:S02]  /*0a00*/  IADD3 R6, P1, PT, R2, 0x4, RZ ;  /* 0x0000000402067810 */ /* 0x000fe40007f3e0ff */
[----:B------:R-:W-:Y:S02]  /*0a10*/  IADD3.X R14, PT, PT, R14, -0x1, RZ, P0, !PT ;  /* 0xffffffff0e0e7810 */ /* 0x000fe400007fe4ff */
[----:B------:R-:W-:Y:S01]  /*0a20*/  ISETP.NE.U32.AND P0, PT, R13, RZ, PT ;  /* 0x000000ff0d00720c */ /* 0x000fe20003f05070 */
[----:B------:R-:W-:-:S03]  /*0a30*/  IMAD.X R7, RZ, RZ, R3, P1 ;  /* 0x000000ffff077224 */ /* 0x000fc600008e0603 */
[----:B------:R-:W-:Y:S01]  /*0a40*/  ISETP.NE.AND.EX P0, PT, R14, RZ, PT, P0 ;  /* 0x000000ff0e00720c */ /* 0x000fe20003f05300 */
[----:B--2---:R-:W-:-:S05]  /*0a50*/  FMUL R5, R0, R5 ;  /* 0x0000000500057220 */ /* 0x004fca0000400000 */
[----:B------:R0:W-:Y:S07]  /*0a60*/  STG.E desc[UR6][R2.64], R5 ;  /* 0x0000000502007986 */ /* 0x0001ee000c101906 */
[----:B------:R-:W-:Y:S05]  /*0a70*/  @P0 BRA `(.L_x_6) ;  /* 0xfffffffc00cc0947 */ /* 0x000fea000383ffff */
[----:B------:R-:W-:Y:S05]  /*0a80*/  EXIT ;  /* 0x000000000000794d */ /* 0x000fea0003800000 */
.L_x_7:
        /* <DEDUP_REMOVED lines=15> */
.L_x_21:


//--------------------- .text._Z18cumProdBlockKernelPKfPfS1_m --------------------------
	.section	.text._Z18cumProdBlockKernelPKfPfS1_m,"ax",@progbits
	.align	128
        .global         _Z18cumProdBlockKernelPKfPfS1_m
        .type           _Z18cumProdBlockKernelPKfPfS1_m,@function
        .size           _Z18cumProdBlockKernelPKfPfS1_m,(.L_x_22 - _Z18cumProdBlockKernelPKfPfS1_m)
        .other          _Z18cumProdBlockKernelPKfPfS1_m,@"STO_CUDA_ENTRY STV_DEFAULT"
_Z18cumProdBlockKernelPKfPfS1_m:
.text._Z18cumProdBlockKernelPKfPfS1_m:
[----:B------:R-:W-:Y:S01]  /*0000*/  LDC R1, c[0x0][0x37c] ;  /* 0x0000df00ff017b82 */ /* 0x000fe20000000800 */
[----:B------:R-:W0:Y:S01]  /*0010*/  S2R R0, SR_CTAID.X ;  /* 0x0000000000007919 */ /* 0x000e220000002500 */
[----:B------:R-:W1:Y:S01]  /*0020*/  LDCU.64 UR4, c[0x0][0x398] ;  /* 0x00007300ff0477ac */ /* 0x000e620008000a00 */
[----:B------:R-:W-:Y:S01]  /*0030*/  BSSY.RECONVERGENT B0, `(.L_x_8) ;  /* 0x0000025000007945 */ /* 0x000fe20003800200 */
[----:B------:R-:W2:Y:S01]  /*0040*/  S2R R9, SR_TID.X ;  /* 0x0000000000097919 */ /* 0x000ea20000002100 */
[----:B------:R-:W3:Y:S01]  /*0050*/  LDCU.64 UR6, c[0x0][0x358] ;  /* 0x00006b00ff0677ac */ /* 0x000ee20008000a00 */
[----:B-1----:R-:W-:Y:S02]  /*0060*/  IMAD.U32 R3, RZ, RZ, UR4 ;  /* 0x00000004ff037e24 */ /* 0x002fe4000f8e00ff */
[----:B------:R-:W-:Y:S02]  /*0070*/  IMAD.U32 R2, RZ, RZ, UR5 ;  /* 0x00000005ff027e24 */ /* 0x000fe4000f8e00ff */
[----:B0-----:R-:W-:-:S05]  /*0080*/  IMAD.SHL.U32 R8, R0, 0x400, RZ ;  /* 0x0000040000087824 */ /* 0x001fca00078e00ff */
[----:B--2---:R-:W-:-:S04]  /*0090*/  LEA R10, P0, R9, R8, 0x2 ;  /* 0x00000008090a7211 */ /* 0x004fc800078010ff */
[----:B------:R-:W-:Y:S01]  /*00a0*/  LOP3.LUT R14, R10, 0x3, RZ, 0xfc, !PT ;  /* 0x000000030a0e7812 */ /* 0x000fe200078efcff */
[----:B------:R-:W-:-:S03]  /*00b0*/  IMAD.X R11, RZ, RZ, RZ, P0 ;  /* 0x000000ffff0b7224 */ /* 0x000fc600000e06ff */
[----:B------:R-:W-:-:S04]  /*00c0*/  ISETP.GE.U32.AND P0, PT, R14, R3, PT ;  /* 0x000000030e00720c */ /* 0x000fc80003f06070 */
[----:B------:R-:W-:-:S13]  /*00d0*/  ISETP.GE.U32.AND.EX P0, PT, R11, R2, PT, P0 ;  /* 0x000000020b00720c */ /* 0x000fda0003f06100 */
[----:B---3--:R-:W-:Y:S05]  /*00e0*/  @P0 BRA `(.L_x_9) ;  /* 0x0000000000140947 */ /* 0x008fea0003800000 */
[----:B------:R-:W0:Y:S02]  /*00f0*/  LDCU.64 UR4, c[0x0][0x380] ;  /* 0x00007000ff0477ac */ /* 0x000e240008000a00 */
[----:B0-----:R-:W-:-:S04]  /*0100*/  LEA R4, P0, R10, UR4, 0x2 ;  /* 0x000000040a047c11 */ /* 0x001fc8000f8010ff */
[----:B------:R-:W-:-:S06]  /*0110*/  LEA.HI.X R5, R10, UR5, R11, 0x2, P0 ;  /* 0x000000050a057c11 */ /* 0x000fcc00080f140b */
[----:B------:R-:W5:Y:S01]  /*0120*/  LDG.E.128.CONSTANT R4, desc[UR6][R4.64] ;  /* 0x0000000604047981 */ /* 0x000f62000c1e9d00 */
[----:B------:R-:W-:Y:S05]  /*0130*/  BRA `(.L_x_10) ;  /* 0x0000000000507947 */ /* 0x000fea0003800000 */
.L_x_9:
[----:B------:R-:W0:Y:S01]  /*0140*/  LDCU.64 UR4, c[0x0][0x380] ;  /* 0x00007000ff0477ac */ /* 0x000e220008000a00 */
[C---:B------:R-:W-:Y:S02]  /*0150*/  IADD3 R6, P3, PT, R10.reuse, 0x1, RZ ;  /* 0x000000010a067810 */ /* 0x040fe40007f7e0ff */
[----:B------:R-:W-:Y:S02]  /*0160*/  IADD3 R4, P4, PT, R10, 0x2, RZ ;  /* 0x000000020a047810 */ /* 0x000fe40007f9e0ff */
[-C--:B------:R-:W-:Y:S01]  /*0170*/  ISETP.GE.U32.AND P1, PT, R6, R3.reuse, PT ;  /* 0x000000030600720c */ /* 0x080fe20003f26070 */
[--C-:B------:R-:W-:Y:S01]  /*0180*/  IMAD.X R7, RZ, RZ, R11.reuse, P3 ;  /* 0x000000ffff077224 */ /* 0x100fe200018e060b */
[-C--:B------:R-:W-:Y:S01]  /*0190*/  ISETP.GE.U32.AND P0, PT, R4, R3.reuse, PT ;  /* 0x000000030400720c */ /* 0x080fe20003f06070 */
[----:B------:R-:W-:Y:S01]  /*01a0*/  IMAD.X R5, RZ, RZ, R11, P4 ;  /* 0x000000ffff057224 */ /* 0x000fe200020e060b */
[----:B------:R-:W-:Y:S01]  /*01b0*/  ISETP.GE.U32.AND P2, PT, R10, R3, PT ;  /* 0x000000030a00720c */ /* 0x000fe20003f46070 */
[----:B------:R-:W-:Y:S01]  /*01c0*/  IMAD.MOV.U32 R4, RZ, RZ, 0x3f800000 ;  /* 0x3f800000ff047424 */ /* 0x000fe200078e00ff */
[-C--:B------:R-:W-:Y:S01]  /*01d0*/  ISETP.GE.U32.AND.EX P1, PT, R7, R2.reuse, PT, P1 ;  /* 0x000000020700720c */ /* 0x080fe20003f26110 */
[----:B------:R-:W-:Y:S01]  /*01e0*/  IMAD.MOV.U32 R6, RZ, RZ, 0x3f800000 ;  /* 0x3f800000ff067424 */ /* 0x000fe200078e00ff */
[----:B------:R-:W-:-:S02]  /*01f0*/  ISETP.GE.U32.AND.EX P2, PT, R11, R2, PT, P2 ;  /* 0x000000020b00720c */ /* 0x000fc40003f46120 */
[----:B------:R-:W-:Y:S01]  /*0200*/  ISETP.GE.U32.AND.EX P0, PT, R5, R2, PT, P0 ;  /* 0x000000020500720c */ /* 0x000fe20003f06100 */
[----:B------:R-:W-:Y:S01]  /*0210*/  IMAD.MOV.U32 R5, RZ, RZ, 0x3f800000 ;  /* 0x3f800000ff057424 */ /* 0x000fe200078e00ff */
[----:B0-----:R-:W-:-:S04]  /*0220*/  LEA R12, P3, R10, UR4, 0x2 ;  /* 0x000000040a0c7c11 */ /* 0x001fc8000f8610ff */
[----:B------:R-:W-:-:S05]  /*0230*/  LEA.HI.X R13, R10, UR5, R11, 0x2, P3 ;  /* 0x000000050a0d7c11 */ /* 0x000fca00098f140b */
[----:B------:R0:W5:Y:S04]  /*0240*/  @!P2 LDG.E.CONSTANT R4, desc[UR6][R12.64] ;  /* 0x000000060c04a981 */ /* 0x000168000c1e9900 */
[----:B------:R0:W5:Y:S04]  /*0250*/  @!P1 LDG.E.CONSTANT R5, desc[UR6][R12.64+0x4] ;  /* 0x000004060c059981 */ /* 0x000168000c1e9900 */
[----:B------:R0:W5:Y:S01]  /*0260*/  @!P0 LDG.E.CONSTANT R6, desc[UR6][R12.64+0x8] ;  /* 0x000008060c068981 */ /* 0x000162000c1e9900 */
[----:B------:R-:W-:-:S07]  /*0270*/  IMAD.MOV.U32 R7, RZ, RZ, 0x3f800000 ;  /* 0x3f800000ff077424 */ /* 0x000fce00078e00ff */
.L_x_10:
[----:B------:R-:W-:Y:S05]  /*0280*/  BSYNC.RECONVERGENT B0 ;  /* 0x0000000000007941 */ /* 0x000fea0003800200 */
.L_x_8:
[----:B------:R-:W1:Y:S01]  /*0290*/  S2UR UR5, SR_CgaCtaId ;  /* 0x00000000000579c3 */ /* 0x000e620000008800 */
[----:B------:R-:W-:Y:S01]  /*02a0*/  UMOV UR4, 0x400 ;  /* 0x0000040000047882 */ /* 0x000fe20000000000 */
[----:B------:R-:W-:Y:S01]  /*02b0*/  ISETP.NE.AND P0, PT, R9, RZ, PT ;  /* 0x000000ff0900720c */ /* 0x000fe20003f05270 */
[----:B------:R-:W-:Y:S01]  /*02c0*/  BSSY.RECONVERGENT B0, `(.L_x_11) ;  /* 0x0000032000007945 */ /* 0x000fe20003800200 */
[----:B-1----:R-:W-:-:S06]  /*02d0*/  ULEA UR4, UR5, UR4, 0x18 ;  /* 0x0000000405047291 */ /* 0x002fcc000f8ec0ff */
[----:B0-----:R-:W-:-:S05]  /*02e0*/  LEA R12, R9, UR4, 0x4 ;  /* 0x00000004090c7c11 */ /* 0x001fca000f8e20ff */
[----:B-----5:R0:W-:Y:S01]  /*02f0*/  STS.128 [R12], R4 ;  /* 0x000000040c007388 */ /* 0x0201e20000000c00 */
[----:B------:R-:W-:Y:S06]  /*0300*/  BAR.SYNC.DEFER_BLOCKING 0x0 ;  /* 0x0000000000007b1d */ /* 0x000fec0000010000 */
[----:B------:R-:W-:Y:S05]  /*0310*/  @P0 BRA `(.L_x_12) ;  /* 0x0000000000b00947 */ /* 0x000fea0003800000 */
[----:B0-----:R-:W0:Y:S01]  /*0320*/  LDS R4, [UR4] ;  /* 0x00000004ff047984 */ /* 0x001e220008000800 */
[----:B------:R-:W1:Y:S01]  /*0330*/  LDCU.64 UR10, c[0x0][0x398] ;  /* 0x00007300ff0a77ac */ /* 0x000e620008000a00 */
[----:B------:R-:W-:Y:S01]  /*0340*/  UIADD3 UR5, UPT, UPT, UR4, 0x8, URZ ;  /* 0x0000000804057890 */ /* 0x000fe2000fffe0ff */
[----:B------:R-:W-:Y:S01]  /*0350*/  UMOV UR8, 0xfffffc04 ;  /* 0xfffffc0400087882 */ /* 0x000fe20000000000 */
[----:B------:R-:W-:-:S10]  /*0360*/  UMOV UR9, 0xffffffff ;  /* 0xffffffff00097882 */ /* 0x000fd40000000000 */
.L_x_13:
[----:B------:R-:W-:Y:S01]  /*0370*/  IADD3 R13, P0, PT, R8, UR8, RZ ;  /* 0x00000008080d7c10 */ /* 0x000fe2000ff1e0ff */
[----:B-1----:R-:W-:Y:S01]  /*0380*/  IMAD.U32 R3, RZ, RZ, UR10 ;  /* 0x0000000aff037e24 */ /* 0x002fe2000f8e00ff */
[----:B------:R-:W-:Y:S01]  /*0390*/  UISETP.NE.U32.AND UP0, UPT, UR8, URZ, UPT ;  /* 0x000000ff0800728c */ /* 0x000fe2000bf05070 */
[----:B------:R-:W-:Y:S01]  /*03a0*/  IMAD.U32 R2, RZ, RZ, UR11 ;  /* 0x0000000bff027e24 */ /* 0x000fe2000f8e00ff */
[C---:B------:R-:W-:Y:S01]  /*03b0*/  IADD3 R6, P1, PT, R13.reuse, 0x3fd, RZ ;  /* 0x000003fd0d067810 */ /* 0x040fe20007f3e0ff */
[----:B------:R-:W-:Y:S01]  /*03c0*/  IMAD.X R15, RZ, RZ, UR9, P0 ;  /* 0x00000009ff0f7e24 */ /* 0x000fe200080e06ff */
[----:B------:R-:W-:Y:S02]  /*03d0*/  UISETP.NE.AND.EX UP0, UPT, UR9, URZ, UPT, UP0 ;  /* 0x000000ff0900728c */ /* 0x000fe4000bf05300 */
[----:B------:R-:W-:Y:S01]  /*03e0*/  ISETP.GE.U32.AND P0, PT, R6, R3, PT ;  /* 0x000000030600720c */ /* 0x000fe20003f06070 */
[----:B------:R-:W-:Y:S01]  /*03f0*/  IMAD.X R5, RZ, RZ, R15, P1 ;  /* 0x000000ffff057224 */ /* 0x000fe200008e060f */
[----:B------:R-:W-:-:S04]  /*0400*/  IADD3 R6, P2, PT, R13, 0x3fe, RZ ;  /* 0x000003fe0d067810 */ /* 0x000fc80007f5e0ff */
[-C--:B------:R-:W-:Y:S01]  /*0410*/  ISETP.GE.U32.AND.EX P0, PT, R5, R2.reuse, PT, P0 ;  /* 0x000000020500720c */ /* 0x080fe20003f06100 */
[--C-:B------:R-:W-:Y:S01]  /*0420*/  IMAD.X R5, RZ, RZ, R15.reuse, P2 ;  /* 0x000000ffff057224 */ /* 0x100fe200010e060f */
[-C--:B------:R-:W-:Y:S02]  /*0430*/  ISETP.GE.U32.AND P1, PT, R6, R3.reuse, PT ;  /* 0x000000030600720c */ /* 0x080fe40003f26070 */
[----:B------:R-:W-:Y:S02]  /*0440*/  IADD3 R6, P3, PT, R13, 0x3ff, RZ ;  /* 0x000003ff0d067810 */ /* 0x000fe40007f7e0ff */
[----:B------:R-:W-:Y:S02]  /*0450*/  ISETP.GE.U32.AND.EX P1, PT, R5, R2, PT, P1 ;  /* 0x000000020500720c */ /* 0x000fe40003f26110 */
[----:B------:R-:W-:Y:S01]  /*0460*/  ISETP.GE.U32.AND P2, PT, R6, R3, PT ;  /* 0x000000030600720c */ /* 0x000fe20003f46070 */
[----:B------:R-:W-:-:S05]  /*0470*/  IMAD.X R5, RZ, RZ, R15, P3 ;  /* 0x000000ffff057224 */ /* 0x000fca00018e060f */
[----:B------:R-:W-:Y:S02]  /*0480*/  ISETP.GE.U32.AND.EX P2, PT, R5, R2, PT, P2 ;  /* 0x000000020500720c */ /* 0x000fe40003f46120 */
[----:B------:R-:W0:Y:S04]  /*0490*/  @!P0 LDS R5, [UR5+-0x4] ;  /* 0xfffffc05ff058984 */ /* 0x000e280008000800 */
[----:B------:R-:W1:Y:S07]  /*04a0*/  @!P1 LDS R7, [UR5] ;  /* 0x00000005ff079984 */ /* 0x000e6e0008000800 */
[----:B--2---:R-:W2:Y:S01]  /*04b0*/  @!P2 LDS R17, [UR5+0x4] ;  /* 0x00000405ff11a984 */ /* 0x004ea20008000800 */
[----:B0-----:R-:W-:-:S05]  /*04c0*/  @!P0 FMUL R4, R4, R5 ;  /* 0x0000000504048220 */ /* 0x001fca0000400000 */
[----:B------:R1:W-:Y:S02]  /*04d0*/  @!P0 STS [UR5+-0x4], R4 ;  /* 0xfffffc04ff008988 */ /* 0x0003e40008000805 */
[----:B-1----:R-:W-:-:S05]  /*04e0*/  @!P1 FMUL R4, R4, R7 ;  /* 0x0000000704049220 */ /* 0x002fca0000400000 */
[----:B------:R2:W-:Y:S02]  /*04f0*/  @!P1 STS [UR5], R4 ;  /* 0x00000004ff009988 */ /* 0x0005e40008000805 */
[----:B--2---:R-:W-:-:S05]  /*0500*/  @!P2 FMUL R4, R4, R17 ;  /* 0x000000110404a220 */ /* 0x004fca0000400000 */
[----:B------:R1:W-:Y:S01]  /*0510*/  @!P2 STS [UR5+0x4], R4 ;  /* 0x00000404ff00a988 */ /* 0x0003e20008000805 */
[----:B------:R-:W-:Y:S05]  /*0520*/  BRA.U !UP0, `(.L_x_12) ;  /* 0x00000001082c7547 */ /* 0x000fea000b800000 */
[----:B------:R-:W-:Y:S01]  /*0530*/  IADD3 R6, P1, PT, R13, 0x400, RZ ;  /* 0x000004000d067810 */ /* 0x000fe20007f3e0ff */
[----:B------:R-:W-:-:S03]  /*0540*/  UIADD3 UR8, UP0, UPT, UR8, 0x4, URZ ;  /* 0x0000000408087890 */ /* 0x000fc6000ff1e0ff */
[----:B------:R-:W-:Y:S01]  /*0550*/  ISETP.GE.U32.AND P0, PT, R6, R3, PT ;  /* 0x000000030600720c */ /* 0x000fe20003f06070 */
[----:B------:R-:W-:Y:S01]  /*0560*/  IMAD.X R3, RZ, RZ, R15, P1 ;  /* 0x000000ffff037224 */ /* 0x000fe200008e060f */
[----:B------:R-:W-:-:S04]  /*0570*/  UIADD3.X UR9, UPT, UPT, URZ, UR9, URZ, UP0, !UPT ;  /* 0x00000009ff097290 */ /* 0x000fc800087fe4ff */
[----:B------:R-:W-:-:S13]  /*0580*/  ISETP.GE.U32.AND.EX P0, PT, R3, R2, PT, P0 ;  /* 0x000000020300720c */ /* 0x000fda0003f06100 */
[----:B------:R-:W1:Y:S02]  /*0590*/  @!P0 LDS R3, [UR5+0x8] ;  /* 0x00000805ff038984 */ /* 0x000e640008000800 */
[----:B-1----:R-:W-:-:S05]  /*05a0*/  @!P0 FMUL R4, R4, R3 ;  /* 0x0000000304048220 */ /* 0x002fca0000400000 */
[----:B------:R2:W-:Y:S01]  /*05b0*/  @!P0 STS [UR5+0x8], R4 ;  /* 0x00000804ff008988 */ /* 0x0005e20008000805 */
[----:B------:R-:W-:Y:S01]  /*05c0*/  UIADD3 UR5, UPT, UPT, UR5, 0x10, URZ ;  /* 0x0000001005057890 */ /* 0x000fe2000fffe0ff */
[----:B------:R-:W-:Y:S11]  /*05d0*/  BRA `(.L_x_13) ;  /* 0xfffffffc00647947 */ /* 0x000ff6000383ffff */
.L_x_12:
[----:B------:R-:W-:Y:S05]  /*05e0*/  BSYNC.RECONVERGENT B0 ;  /* 0x0000000000007941 */ /* 0x000fea0003800200 */
.L_x_11:
[----:B------:R-:W-:Y:S01]  /*05f0*/  BAR.SYNC.DEFER_BLOCKING 0x0 ;  /* 0x0000000000007b1d */ /* 0x000fe20000010000 */
[----:B------:R-:W-:-:S04]  /*0600*/  ISETP.GE.U32.AND P0, PT, R14, R3, PT ;  /* 0x000000030e00720c */ /* 0x000fc80003f06070 */
[----:B------:R-:W-:Y:S01]  /*0610*/  ISETP.GE.U32.AND.EX P0, PT, R11, R2, PT, P0 ;  /* 0x000000020b00720c */ /* 0x000fe20003f06100 */
[----:B------:R-:W-:-:S12]  /*0620*/  BSSY.RECONVERGENT B0, `(.L_x_14) ;  /* 0x0000028000007945 */ /* 0x000fd80003800200 */
[----:B------:R-:W-:Y:S05]  /*0630*/  @P0 BRA `(.L_x_15) ;  /* 0x0000000000240947 */ /* 0x000fea0003800000 */
[----:B01----:R-:W-:Y:S01]  /*0640*/  LDS R4, [R12] ;  /* 0x000000000c047984 */ /* 0x003fe20000000800 */
[----:B------:R-:W0:Y:S03]  /*0650*/  LDCU.64 UR8, c[0x0][0x388] ;  /* 0x00007100ff0877ac */ /* 0x000e260008000a00 */
[----:B------:R-:W-:Y:S04]  /*0660*/  LDS R5, [R12+0x4] ;  /* 0x000004000c057984 */ /* 0x000fe80000000800 */
[----:B------:R-:W-:Y:S04]  /*0670*/  LDS R6, [R12+0x8] ;  /* 0x000008000c067984 */ /* 0x000fe80000000800 */
[----:B------:R-:W1:Y:S01]  /*0680*/  LDS R7, [R12+0xc] ;  /* 0x00000c000c077984 */ /* 0x000e620000000800 */
[----:B0-----:R-:W-:-:S04]  /*0690*/  LEA R14, P0, R10, UR8, 0x2 ;  /* 0x000000080a0e7c11 */ /* 0x001fc8000f8010ff */
[----:B------:R-:W-:-:S05]  /*06a0*/  LEA.HI.X R15, R10, UR9, R11, 0x2, P0 ;  /* 0x000000090a0f7c11 */ /* 0x000fca00080f140b */
[----:B-1----:R0:W-:Y:S01]  /*06b0*/  STG.E.128 desc[UR6][R14.64], R4 ;  /* 0x000000040e007986 */ /* 0x0021e2000c101d06 */
[----:B------:R-:W-:Y:S05]  /*06c0*/  BRA `(.L_x_16) ;  /* 0x0000000000747947 */ /* 0x000fea0003800000 */
.L_x_15:
[----:B------:R-:W-:-:S04]  /*06d0*/  ISETP.GE.U32.AND P0, PT, R10, R3, PT ;  /* 0x000000030a00720c */ /* 0x000fc80003f06070 */
[----:B------:R-:W-:-:S13]  /*06e0*/  ISETP.GE.U32.AND.EX P0, PT, R11, R2, PT, P0 ;  /* 0x000000020b00720c */ /* 0x000fda0003f06100 */
[----:B------:R-:W-:Y:S05]  /*06f0*/  @P0 BRA `(.L_x_16) ;  /* 0x0000000000680947 */ /* 0x000fea0003800000 */
[----:B------:R-:W2:Y:S01]  /*0700*/  LDCU.64 UR8, c[0x0][0x388] ;  /* 0x00007100ff0877ac */ /* 0x000ea20008000a00 */
[----:B0-----:R-:W-:Y:S01]  /*0710*/  SHF.R.U32.HI R5, RZ, 0x1e, R8 ;  /* 0x0000001eff057819 */ /* 0x001fe20000011608 */
[----:B-1----:R-:W-:Y:S01]  /*0720*/  IMAD.SHL.U32 R4, R8, 0x4, RZ ;  /* 0x0000000408047824 */ /* 0x002fe200078e00ff */
[----:B------:R-:W-:Y:S01]  /*0730*/  IADD3 R16, P1, PT, R10, 0x1, RZ ;  /* 0x000000010a107810 */ /* 0x000fe20007f3e0ff */
[----:B------:R-:W-:Y:S02]  /*0740*/  IMAD.MOV.U32 R13, RZ, RZ, RZ ;  /* 0x000000ffff0d7224 */ /* 0x000fe400078e00ff */
[----:B------:R-:W-:-:S04]  /*0750*/  IMAD.WIDE.U32 R4, R9, 0x10, R4 ;  /* 0x0000001009047825 */ /* 0x000fc800078e0004 */
[----:B------:R-:W-:Y:S02]  /*0760*/  IMAD.MOV.U32 R10, RZ, RZ, RZ ;  /* 0x000000ffff0a7224 */ /* 0x000fe400078e00ff */
[----:B------:R-:W-:Y:S01]  /*0770*/  IMAD.X R15, RZ, RZ, R11, P1 ;  /* 0x000000ffff0f7224 */ /* 0x000fe200008e060b */
[----:B--2---:R-:W-:-:S04]  /*0780*/  IADD3 R14, P0, PT, R4, UR8, RZ ;  /* 0x00000008040e7c10 */ /* 0x004fc8000ff1e0ff */
[----:B------:R-:W-:-:S09]  /*0790*/  IADD3.X R5, PT, PT, R5, UR9, RZ, P0, !PT ;  /* 0x0000000905057c10 */ /* 0x000fd200087fe4ff */
.L_x_17:
[----:B------:R0:W1:Y:S01]  /*07a0*/  LDS R7, [R12] ;  /* 0x000000000c077984 */ /* 0x0000620000000800 */
[C---:B------:R-:W-:Y:S01]  /*07b0*/  IADD3 R6, P1, PT, R13.reuse, R16, RZ ;  /* 0x000000100d067210 */ /* 0x040fe20007f3e0ff */
[----:B------:R-:W-:Y:S01]  /*07c0*/  IMAD.MOV.U32 R4, RZ, RZ, R14 ;  /* 0x000000ffff047224 */ /* 0x000fe200078e000e */
[----:B------:R-:W-:Y:S02]  /*07d0*/  IADD3 R14, P3, PT, R14, 0x4, RZ ;  /* 0x000000040e0e7810 */ /* 0x000fe40007f7e0ff */
[----:B------:R-:W-:Y:S01]  /*07e0*/  ISETP.GE.U32.AND P0, PT, R6, R3, PT ;  /* 0x000000030600720c */ /* 0x000fe20003f06070 */
[----:B------:R-:W-:Y:S01]  /*07f0*/  IMAD.X R11, R10, 0x1, R15, P1 ;  /* 0x000000010a0b7824 */ /* 0x000fe200008e060f */
[C---:B------:R-:W-:Y:S01]  /*0800*/  ISETP.LT.U32.AND P1, PT, R13.reuse, 0x3, PT ;  /* 0x000000030d00780c */ /* 0x040fe20003f21070 */
[----:B0-----:R-:W-:Y:S01]  /*0810*/  VIADD R12, R12, 0x4 ;  /* 0x000000040c0c7836 */ /* 0x001fe20000000000 */
[----:B------:R-:W-:Y:S02]  /*0820*/  IADD3 R6, P2, PT, R13, 0x1, RZ ;  /* 0x000000010d067810 */ /* 0x000fe40007f5e0ff */
[----:B------:R-:W-:-:S02]  /*0830*/  ISETP.GE.U32.AND.EX P0, PT, R11, R2, PT, P0 ;  /* 0x000000020b00720c */ /* 0x000fc40003f06100 */
[----:B------:R-:W-:Y:S01]  /*0840*/  ISETP.LT.U32.AND.EX P1, PT, R10, RZ, PT, P1 ;  /* 0x000000ff0a00720c */ /* 0x000fe20003f21110 */
[----:B------:R-:W-:Y:S02]  /*0850*/  IMAD.X R10, RZ, RZ, R10, P2 ;  /* 0x000000ffff0a7224 */ /* 0x000fe400010e060a */
[----:B------:R-:W-:Y:S01]  /*0860*/  IMAD.MOV.U32 R13, RZ, RZ, R6 ;  /* 0x000000ffff0d7224 */ /* 0x000fe200078e0006 */
[----:B-1----:R0:W-:Y:S02]  /*0870*/  STG.E desc[UR6][R4.64], R7 ;  /* 0x0000000704007986 */ /* 0x0021e4000c101906 */
[----:B0-----:R-:W-:-:S07]  /*0880*/  IMAD.X R5, RZ, RZ, R5, P3 ;  /* 0x000000ffff057224 */ /* 0x001fce00018e0605 */
[----:B------:R-:W-:Y:S05]  /*0890*/  @!P0 BRA P1, `(.L_x_17) ;  /* 0xfffffffc00c08947 */ /* 0x000fea000083ffff */
.L_x_16:
[----:B------:R-:W-:Y:S05]  /*08a0*/  BSYNC.RECONVERGENT B0 ;  /* 0x0000000000007941 */ /* 0x000fea0003800200 */
.L_x_14:
[----:B------:R-:W-:-:S13]  /*08b0*/  ISETP.NE.AND P0, PT, R9, RZ, PT ;  /* 0x000000ff0900720c */ /* 0x000fda0003f05270 */
[----:B------:R-:W-:Y:S05]  /*08c0*/  @P0 EXIT ;  /* 0x000000000000094d */ /* 0x000fea0003800000 */
[----:B------:R-:W-:-:S04]  /*08d0*/  ISETP.GE.U32.AND P0, PT, R8, R3, PT ;  /* 0x000000030800720c */ /* 0x000fc80003f06070 */
[----:B------:R-:W-:-:S13]  /*08e0*/  ISETP.GE.U32.AND.EX P0, PT, RZ, R2, PT, P0 ;  /* 0x00000002ff00720c */ /* 0x000fda0003f06100 */
[----:B------:R-:W-:Y:S05]  /*08f0*/  @P0 BRA `(.L_x_18) ;  /* 0x0000000000340947 */ /* 0x000fea0003800000 */
[----:B01----:R-:W-:-:S04]  /*0900*/  IADD3 R4, P1, PT, R8, 0x400, RZ ;  /* 0x0000040008047810 */ /* 0x003fc80007f3e0ff */
[----:B------:R-:W-:Y:S01]  /*0910*/  ISETP.LT.U32.AND P0, PT, R4, R3, PT ;  /* 0x000000030400720c */ /* 0x000fe20003f01070 */
[----:B------:R-:W-:-:S05]  /*0920*/  IMAD.X R5, RZ, RZ, RZ, P1 ;  /* 0x000000ffff057224 */ /* 0x000fca00008e06ff */
[----:B------:R-:W-:Y:S02]  /*0930*/  ISETP.LT.U32.AND.EX P0, PT, R5, R2, PT, P0 ;  /* 0x000000020500720c */ /* 0x000fe40003f01100 */
[----:B------:R-:W-:Y:S02]  /*0940*/  LOP3.LUT R5, RZ, R8, RZ, 0x33, !PT ;  /* 0x00000008ff057212 */ /* 0x000fe400078e33ff */
[----:B------:R-:W-:-:S05]  /*0950*/  SEL R2, R4, R3, P0 ;  /* 0x0000000304027207 */ /* 0x000fca0000000000 */
[----:B------:R-:W-:-:S05]  /*0960*/  IMAD.IADD R2, R5, 0x1, R2 ;  /* 0x0000000105027824 */ /* 0x000fca00078e0202 */
[----:B------:R-:W-:Y:S02]  /*0970*/  LEA R4, R2, UR4, 0x2 ;  /* 0x0000000402047c11 */ /* 0x000fe4000f8e10ff */
[----:B------:R-:W0:Y:S03]  /*0980*/  LDC.64 R2, c[0x0][0x390] ;  /* 0x0000e400ff027b82 */ /* 0x000e260000000a00 */
[----:B------:R-:W1:Y:S01]  /*0990*/  LDS R5, [R4] ;  /* 0x0000000004057984 */ /* 0x000e620000000800 */
[----:B0-----:R-:W-:-:S05]  /*09a0*/  IMAD.WIDE.U32 R2, R0, 0x4, R2 ;  /* 0x0000000400027825 */ /* 0x001fca00078e0002 */
[----:B-1----:R-:W-:Y:S01]  /*09b0*/  STG.E desc[UR6][R2.64], R5 ;  /* 0x0000000502007986 */ /* 0x002fe2000c101906 */
[----:B------:R-:W-:Y:S05]  /*09c0*/  EXIT ;  /* 0x000000000000794d */ /* 0x000fea0003800000 */
.L_x_18:
[----:B------:R-:W2:Y:S01]  /*09d0*/  LDC.64 R2, c[0x0][0x390] ;  /* 0x0000e400ff027b82 */ /* 0x000ea20000000a00 */
[----:B0-----:R-:W-:Y:S02]  /*09e0*/  IMAD.MOV.U32 R5, RZ, RZ, 0x3f800000 ;  /* 0x3f800000ff057424 */ /* 0x001fe400078e00ff */
[----:B--2---:R-:W-:-:S05]  /*09f0*/  IMAD.WIDE.U32 R2, R0, 0x4, R2 ;  /* 0x0000000400027825 */ /* 0x004fca00078e0002 */
[----:B------:R-:W-:Y:S01]  /*0a00*/  STG.E desc[UR6][R2.64], R5 ;  /* 0x0000000502007986 */ /* 0x000fe2000c101906 */
[----:B------:R-:W-:Y:S05]  /*0a10*/  EXIT ;  /* 0x000000000000794d */ /* 0x000fea0003800000 */
.L_x_19:
        /* <DEDUP_REMOVED lines=14> */
.L_x_22:


//--------------------- .nv.shared.reserved.0     --------------------------
	.section	.nv.shared.reserved.0,"aw",@nobits
	.weak		__nv_reservedSMEM_offset_0_alias
	.size		__nv_reservedSMEM_offset_0_alias, 0, 64
	.other		__nv_reservedSMEM_offset_0_alias,@"STO_CUDA_RESERVED_SHARED STV_DEFAULT"
__nv_reservedSMEM_offset_0_alias:
	.zero		0
	.zero		64


//--------------------- .nv.shared._Z18cumProdBlockKernelPKfPfS1_m --------------------------
	.section	.nv.shared._Z18cumProdBlockKernelPKfPfS1_m,"aw",@nobits
	.sectionflags	@""
	.align	4
.nv.shared._Z18cumProdBlockKernelPKfPfS1_m:
	.zero		5120


//--------------------- .nv.constant0._Z22cumProdPropagateKernelPfPKfm --------------------------
	.section	.nv.constant0._Z22cumProdPropagateKernelPfPKfm,"a",@progbits
	.sectionflags	@""
	.align	4
.nv.constant0._Z22cumProdPropagateKernelPfPKfm:
	.zero		920


//--------------------- .nv.constant0._Z23computeCumBlockProductsPfm --------------------------
	.section	.nv.constant0._Z23computeCumBlockProductsPfm,"a",@progbits
	.sectionflags	@""
	.align	4
.nv.constant0._Z23computeCumBlockProductsPfm:
	.zero		912


//--------------------- .nv.constant0._Z18cumProdBlockKernelPKfPfS1_m --------------------------
	.section	.nv.constant0._Z18cumProdBlockKernelPKfPfS1_m,"a",@progbits
	.sectionflags	@""
	.align	4
.nv.constant0._Z18cumProdBlockKernelPKfPfS1_m:
	.zero		928


//--------------------- SYMBOLS --------------------------

	.type		.nv.reservedSmem.offset0,@object
	.size		.nv.reservedSmem.offset0,0x4
	.type		.nv.reservedSmem.cap,@object
	.size		.nv.reservedSmem.cap,0x4
